	.target	sm_90a

	.elftype	@"ET_EXEC"


//--------------------- .note.nv.tkinfo           --------------------------
	.section	.note.nv.tkinfo,"",@"SHT_NOTE"
	.sectionflags	@"SHF_NOTE_NV_TKINFO"
	.tkinfo
        /*0018*/ 	.word	0x00000002
        /*0030*/ 	.string	""
        /*0030*/ 	.string	"ptxas"
        /*0030*/ 	.string	"Cuda compilation tools, release 13.0, V13.0.88"
        /*0030*/ 	.string	"Build cuda_13.0.r13.0/compiler.36424714_0"
        /*0030*/ 	.string	"-arch sm_90a -m 64 "



//--------------------- .note.nv.cuinfo           --------------------------
	.section	.note.nv.cuinfo,"",@"SHT_NOTE"
	.sectionflags	@"SHF_NOTE_NV_CUINFO"
        /*0018*/ 	.short	0x0002
        /*001a*/ 	.short	0x005a
        /*001c*/ 	.short	0x0082
	.zero		2


//--------------------- .nv.info                  --------------------------
	.section	.nv.info,"",@"SHT_CUDA_INFO"
	.align	4


	//----- nvinfo : EIATTR_REGCOUNT
	.align		4
        /*0000*/ 	.byte	0x04, 0x2f
        /*0002*/ 	.short	(.L_12 - .L_11)
	.align		4
.L_11:
        /*0004*/ 	.word	index@(_ZN7cutlass13device_kernelINS_4conv6kernel13ConvUniversalINS1_16ConvProblemShapeILNS1_8OperatorE0ELi2EEENS1_10collective14CollectiveConvINS1_46MainloopSm90TmaGmmaWarpSpecializedImplicitGemmILS5_0ELi11ELi2EN4cute5tupleIJNSA_1CILi1EEESD_SD_EEENS1_36KernelImplicitTmaWarpSpecializedSm90ELi1EEENSB_IJNSC_ILi256EEENSC_ILi64EEENSB_IJNSC_ILi32EEEEEEEEENS_10bfloat16_tESM_NSA_8TiledMMAINSA_8MMA_AtomIJNSA_4SM904GMMA27MMA_64x64x16_F32BF16BF16_SSILNSQ_5MajorE0ELSS_0ELNSQ_7ScaleInE1ELST_1EEEEEENSA_6LayoutISE_NSB_IJNSC_ILi0EEESX_SX_EEEEENSB_IJNSA_10UnderscoreES10_S10_EEEEENS7_6detail26Sm90ImplicitGemmTileTraitsINSA_20SM90_TMA_LOAD_IM2COLENSA_14ComposedLayoutINSA_7SwizzleILi2ELi4ELi3EEENSA_18smem_ptr_flag_bitsILi16EEENSW_INSB_IJNSB_IJNSC_ILi8EEESJ_EEENSB_IJSJ_SD_EEENSB_IJSD_NSC_ILi11EEEEEEEEENSB_IJNSB_IJSJ_SH_EEENSB_IJSD_SX_EEENSB_IJSX_NSC_ILi8192EEEEEEEEEEEEEvEENS14_INSA_13SM90_TMA_LOADENS16_IS18_S1A_NSW_INSB_IJNSB_IJS1B_S1B_EEES1D_S1F_EEENSB_IJS1H_S1I_NSB_IJSX_NSC_ILi2048EEEEEEEEEEEEEvEEEENS_8epilogue10collective6detail29Sm90TmaWarpSpecializedAdapterINS20_15DefaultEpilogueISM_NSB_IJNSB_IJlllEEESD_SX_EEES25_NS1Z_6thread17LinearCombinationISM_Li1EffLNS26_9ScaleType4KindE0ELNS_15FloatRoundStyleE2ESM_EENS_4gemm15EpilogueDefaultEEEEEvvEEEEvNT_6ParamsE)
        /*0008*/ 	.word	0x0000009a


	//----- nvinfo : EIATTR_FRAME_SIZE
	.align		4
.L_12:
        /*000c*/ 	.byte	0x04, 0x11
        /*000e*/ 	.short	(.L_14 - .L_13)
	.align		4
.L_13:
        /*0010*/ 	.word	index@(_ZN7cutlass13device_kernelINS_4conv6kernel13ConvUniversalINS1_16ConvProblemShapeILNS1_8OperatorE0ELi2EEENS1_10collective14CollectiveConvINS1_46MainloopSm90TmaGmmaWarpSpecializedImplicitGemmILS5_0ELi11ELi2EN4cute5tupleIJNSA_1CILi1EEESD_SD_EEENS1_36KernelImplicitTmaWarpSpecializedSm90ELi1EEENSB_IJNSC_ILi256EEENSC_ILi64EEENSB_IJNSC_ILi32EEEEEEEEENS_10bfloat16_tESM_NSA_8TiledMMAINSA_8MMA_AtomIJNSA_4SM904GMMA27MMA_64x64x16_F32BF16BF16_SSILNSQ_5MajorE0ELSS_0ELNSQ_7ScaleInE1ELST_1EEEEEENSA_6LayoutISE_NSB_IJNSC_ILi0EEESX_SX_EEEEENSB_IJNSA_10UnderscoreES10_S10_EEEEENS7_6detail26Sm90ImplicitGemmTileTraitsINSA_20SM90_TMA_LOAD_IM2COLENSA_14ComposedLayoutINSA_7SwizzleILi2ELi4ELi3EEENSA_18smem_ptr_flag_bitsILi16EEENSW_INSB_IJNSB_IJNSC_ILi8EEESJ_EEENSB_IJSJ_SD_EEENSB_IJSD_NSC_ILi11EEEEEEEEENSB_IJNSB_IJSJ_SH_EEENSB_IJSD_SX_EEENSB_IJSX_NSC_ILi8192EEEEEEEEEEEEEvEENS14_INSA_13SM90_TMA_LOADENS16_IS18_S1A_NSW_INSB_IJNSB_IJS1B_S1B_EEES1D_S1F_EEENSB_IJS1H_S1I_NSB_IJSX_NSC_ILi2048EEEEEEEEEEEEEvEEEENS_8epilogue10collective6detail29Sm90TmaWarpSpecializedAdapterINS20_15DefaultEpilogueISM_NSB_IJNSB_IJlllEEESD_SX_EEES25_NS1Z_6thread17LinearCombinationISM_Li1EffLNS26_9ScaleType4KindE0ELNS_15FloatRoundStyleE2ESM_EENS_4gemm15EpilogueDefaultEEEEEvvEEEEvNT_6ParamsE)
        /*0014*/ 	.word	0x00000000


	//----- nvinfo : EIATTR_MIN_STACK_SIZE
	.align		4
.L_14:
        /*0018*/ 	.byte	0x04, 0x12
        /*001a*/ 	.short	(.L_16 - .L_15)
	.align		4
.L_15:
        /*001c*/ 	.word	index@(_ZN7cutlass13device_kernelINS_4conv6kernel13ConvUniversalINS1_16ConvProblemShapeILNS1_8OperatorE0ELi2EEENS1_10collective14CollectiveConvINS1_46MainloopSm90TmaGmmaWarpSpecializedImplicitGemmILS5_0ELi11ELi2EN4cute5tupleIJNSA_1CILi1EEESD_SD_EEENS1_36KernelImplicitTmaWarpSpecializedSm90ELi1EEENSB_IJNSC_ILi256EEENSC_ILi64EEENSB_IJNSC_ILi32EEEEEEEEENS_10bfloat16_tESM_NSA_8TiledMMAINSA_8MMA_AtomIJNSA_4SM904GMMA27MMA_64x64x16_F32BF16BF16_SSILNSQ_5MajorE0ELSS_0ELNSQ_7ScaleInE1ELST_1EEEEEENSA_6LayoutISE_NSB_IJNSC_ILi0EEESX_SX_EEEEENSB_IJNSA_10UnderscoreES10_S10_EEEEENS7_6detail26Sm90ImplicitGemmTileTraitsINSA_20SM90_TMA_LOAD_IM2COLENSA_14ComposedLayoutINSA_7SwizzleILi2ELi4ELi3EEENSA_18smem_ptr_flag_bitsILi16EEENSW_INSB_IJNSB_IJNSC_ILi8EEESJ_EEENSB_IJSJ_SD_EEENSB_IJSD_NSC_ILi11EEEEEEEEENSB_IJNSB_IJSJ_SH_EEENSB_IJSD_SX_EEENSB_IJSX_NSC_ILi8192EEEEEEEEEEEEEvEENS14_INSA_13SM90_TMA_LOADENS16_IS18_S1A_NSW_INSB_IJNSB_IJS1B_S1B_EEES1D_S1F_EEENSB_IJS1H_S1I_NSB_IJSX_NSC_ILi2048EEEEEEEEEEEEEvEEEENS_8epilogue10collective6detail29Sm90TmaWarpSpecializedAdapterINS20_15DefaultEpilogueISM_NSB_IJNSB_IJlllEEESD_SX_EEES25_NS1Z_6thread17LinearCombinationISM_Li1EffLNS26_9ScaleType4KindE0ELNS_15FloatRoundStyleE2ESM_EENS_4gemm15EpilogueDefaultEEEEEvvEEEEvNT_6ParamsE)
        /*0020*/ 	.word	0x00000000
.L_16:


//--------------------- .nv.compat                --------------------------
	.section	.nv.compat,"",@"SHT_CUDA_COMPAT_INFO"
	.align	4
        /*0000*/ 	.byte	0x02, 0x09, 0x01, 0x00, 0x02, 0x02, 0x04, 0x00, 0x02, 0x05, 0x05, 0x00, 0x03, 0x07, 0x01, 0x01
        /*0010*/ 	.byte	0x02, 0x03, 0x01, 0x00, 0x02, 0x06, 0x01, 0x00, 0x04, 0x0b, 0x08, 0x00, 0x00, 0x00, 0x00, 0x00
        /*0020*/ 	.byte	0x00, 0x00, 0x00, 0x00


//--------------------- .nv.info._ZN7cutlass13device_kernelINS_4conv6kernel13ConvUniversalINS1_16ConvProblemShapeILNS1_8OperatorE0ELi2EEENS1_10collective14CollectiveConvINS1_46MainloopSm90TmaGmmaWarpSpecializedImplicitGemmILS5_0ELi11ELi2EN4cute5tupleIJNSA_1CILi1EEESD_SD_EEENS1_36KernelImplicitTmaWarpSpecializedSm90ELi1EEENSB_IJNSC_ILi256EEENSC_ILi64EEENSB_IJNSC_ILi32EEEEEEEEENS_10bfloat16_tESM_NSA_8TiledMMAINSA_8MMA_AtomIJNSA_4SM904GMMA27MMA_64x64x16_F32BF16BF16_SSILNSQ_5MajorE0ELSS_0ELNSQ_7ScaleInE1ELST_1EEEEEENSA_6LayoutISE_NSB_IJNSC_ILi0EEESX_SX_EEEEENSB_IJNSA_10UnderscoreES10_S10_EEEEENS7_6detail26Sm90ImplicitGemmTileTraitsINSA_20SM90_TMA_LOAD_IM2COLENSA_14ComposedLayoutINSA_7SwizzleILi2ELi4ELi3EEENSA_18smem_ptr_flag_bitsILi16EEENSW_INSB_IJNSB_IJNSC_ILi8EEESJ_EEENSB_IJSJ_SD_EEENSB_IJSD_NSC_ILi11EEEEEEEEENSB_IJNSB_IJSJ_SH_EEENSB_IJSD_SX_EEENSB_IJSX_NSC_ILi8192EEEEEEEEEEEEEvEENS14_INSA_13SM90_TMA_LOADENS16_IS18_S1A_NSW_INSB_IJNSB_IJS1B_S1B_EEES1D_S1F_EEENSB_IJS1H_S1I_NSB_IJSX_NSC_ILi2048EEEEEEEEEEEEEvEEEENS_8epilogue10collective6detail29Sm90TmaWarpSpecializedAdapterINS20_15DefaultEpilogueISM_NSB_IJNSB_IJlllEEESD_SX_EEES25_NS1Z_6thread17LinearCombinationISM_Li1EffLNS26_9ScaleType4KindE0ELNS_15FloatRoundStyleE2ESM_EENS_4gemm15EpilogueDefaultEEEEEvvEEEEvNT_6ParamsE --------------------------
	.section	.nv.info._ZN7cutlass13device_kernelINS_4conv6kernel13ConvUniversalINS1_16ConvProblemShapeILNS1_8OperatorE0ELi2EEENS1_10collective14CollectiveConvINS1_46MainloopSm90TmaGmmaWarpSpecializedImplicitGemmILS5_0ELi11ELi2EN4cute5tupleIJNSA_1CILi1EEESD_SD_EEENS1_36KernelImplicitTmaWarpSpecializedSm90ELi1EEENSB_IJNSC_ILi256EEENSC_ILi64EEENSB_IJNSC_ILi32EEEEEEEEENS_10bfloat16_tESM_NSA_8TiledMMAINSA_8MMA_AtomIJNSA_4SM904GMMA27MMA_64x64x16_F32BF16BF16_SSILNSQ_5MajorE0ELSS_0ELNSQ_7ScaleInE1ELST_1EEEEEENSA_6LayoutISE_NSB_IJNSC_ILi0EEESX_SX_EEEEENSB_IJNSA_10UnderscoreES10_S10_EEEEENS7_6detail26Sm90ImplicitGemmTileTraitsINSA_20SM90_TMA_LOAD_IM2COLENSA_14ComposedLayoutINSA_7SwizzleILi2ELi4ELi3EEENSA_18smem_ptr_flag_bitsILi16EEENSW_INSB_IJNSB_IJNSC_ILi8EEESJ_EEENSB_IJSJ_SD_EEENSB_IJSD_NSC_ILi11EEEEEEEEENSB_IJNSB_IJSJ_SH_EEENSB_IJSD_SX_EEENSB_IJSX_NSC_ILi8192EEEEEEEEEEEEEvEENS14_INSA_13SM90_TMA_LOADENS16_IS18_S1A_NSW_INSB_IJNSB_IJS1B_S1B_EEES1D_S1F_EEENSB_IJS1H_S1I_NSB_IJSX_NSC_ILi2048EEEEEEEEEEEEEvEEEENS_8epilogue10collective6detail29Sm90TmaWarpSpecializedAdapterINS20_15DefaultEpilogueISM_NSB_IJNSB_IJlllEEESD_SX_EEES25_NS1Z_6thread17LinearCombinationISM_Li1EffLNS26_9ScaleType4KindE0ELNS_15FloatRoundStyleE2ESM_EENS_4gemm15EpilogueDefaultEEEEEvvEEEEvNT_6ParamsE,"",@"SHT_CUDA_INFO"
	.sectionflags	@""
	.align	4


	//----- nvinfo : EIATTR_CUDA_API_VERSION
	.align		4
        /*0000*/ 	.byte	0x04, 0x37
        /*0002*/ 	.short	(.L_18 - .L_17)
.L_17:
        /*0004*/ 	.word	0x00000082


	//----- nvinfo : EIATTR_KPARAM_INFO
	.align		4
.L_18:
        /*0008*/ 	.byte	0x04, 0x17
        /*000a*/ 	.short	(.L_20 - .L_19)
.L_19:
        /*000c*/ 	.word	0x00000000
        /*0010*/ 	.short	0x0000
        /*0012*/ 	.short	0x0070
        /*0014*/ 	.byte	0x00, 0xf0, 0x01, 0x0e


	//----- nvinfo : EIATTR_SPARSE_MMA_MASK
	.align		4
.L_20:
        /*0018*/ 	.byte	0x03, 0x50
        /*001a*/ 	.short	0x0000


	//----- nvinfo : EIATTR_MAXREG_COUNT
	.align		4
        /*001c*/ 	.byte	0x03, 0x1b
        /*001e*/ 	.short	0x00ff


	//----- nvinfo : EIATTR_NUM_BARRIERS
	.align		4
        /*0020*/ 	.byte	0x02, 0x4c
        /*0022*/ 	.byte	0x01
	.zero		1


	//----- nvinfo : EIATTR_MERCURY_ISA_VERSION
	.align		4
        /*0024*/ 	.byte	0x03, 0x5f
        /*0026*/ 	.short	0x0101


	//----- nvinfo : EIATTR_COOP_GROUP_MASK_REGIDS
	.align		4
        /*0028*/ 	.byte	0x04, 0x29
        /*002a*/ 	.short	(.L_22 - .L_21)


	//   ....[0]....
.L_21:
        /*002c*/ 	.word	0xffffffff


	//   ....[1]....
        /*0030*/ 	.word	0xffffffff


	//   ....[2]....
        /*0034*/ 	.word	0xffffffff


	//----- nvinfo : EIATTR_COOP_GROUP_INSTR_OFFSETS
	.align		4
.L_22:
        /*0038*/ 	.byte	0x04, 0x28
        /*003a*/ 	.short	(.L_24 - .L_23)


	//   ....[0]....
.L_23:
        /*003c*/ 	.word	0x00000060


	//   ....[1]....
        /*0040*/ 	.word	0x00000070


	//   ....[2]....
        /*0044*/ 	.word	0x00000130


	//----- nvinfo : EIATTR_MBARRIER_INSTR_OFFSETS
	.align		4
.L_24:
        /*0048*/ 	.byte	0x04, 0x39
        /*004a*/ 	.short	(.L_26 - .L_25)


	//   ....[0]....
.L_25:
        /*004c*/ 	.word	0x00000270
        /*0050*/ 	.word	0x000000ff
        /*0054*/ 	.word	0x00037000
        /*0058*/ 	.short	0x0100
        /*005a*/ 	.byte	0x08
	.zero		1


	//   ....[1]....
        /*005c*/ 	.word	0x00000280
        /*0060*/ 	.word	0x000000ff
        /*0064*/ 	.word	0x00037058
        /*0068*/ 	.short	0x0100
        /*006a*/ 	.byte	0x08
	.zero		1


	//   ....[2]....
        /*006c*/ 	.word	0x00000290
        /*0070*/ 	.word	0x000000ff
        /*0074*/ 	.word	0x00037008
        /*0078*/ 	.short	0x0100
        /*007a*/ 	.byte	0x08
	.zero		1


	//   ....[3]....
        /*007c*/ 	.word	0x000002a0
        /*0080*/ 	.word	0x000000ff
        /*0084*/ 	.word	0x00037060
        /*0088*/ 	.short	0x0100
        /*008a*/ 	.byte	0x08
	.zero		1


	//   ....[4]....
        /*008c*/ 	.word	0x000002b0
        /*0090*/ 	.word	0x000000ff
        /*0094*/ 	.word	0x00037010
        /*0098*/ 	.short	0x0100
        /*009a*/ 	.byte	0x08
	.zero		1


	//   ....[5]....
        /*009c*/ 	.word	0x000002c0
        /*00a0*/ 	.word	0x000000ff
        /*00a4*/ 	.word	0x00037068
        /*00a8*/ 	.short	0x0100
        /*00aa*/ 	.byte	0x08
	.zero		1


	//   ....[6]....
        /*00ac*/ 	.word	0x000002d0
        /*00b0*/ 	.word	0x000000ff
        /*00b4*/ 	.word	0x00037018
        /*00b8*/ 	.short	0x0100
        /*00ba*/ 	.byte	0x08
	.zero		1


	//   ....[7]....
        /*00bc*/ 	.word	0x000002e0
        /*00c0*/ 	.word	0x000000ff
        /*00c4*/ 	.word	0x00037070
        /*00c8*/ 	.short	0x0100
        /*00ca*/ 	.byte	0x08
	.zero		1


	//   ....[8]....
        /*00cc*/ 	.word	0x000002f0
        /*00d0*/ 	.word	0x000000ff
        /*00d4*/ 	.word	0x00037020
        /*00d8*/ 	.short	0x0100
        /*00da*/ 	.byte	0x08
	.zero		1


	//   ....[9]....
        /*00dc*/ 	.word	0x00000300
        /*00e0*/ 	.word	0x000000ff
        /*00e4*/ 	.word	0x00037078
        /*00e8*/ 	.short	0x0100
        /*00ea*/ 	.byte	0x08
	.zero		1


	//   ....[10]....
        /*00ec*/ 	.word	0x00000310
        /*00f0*/ 	.word	0x000000ff
        /*00f4*/ 	.word	0x00037028
        /*00f8*/ 	.short	0x0100
        /*00fa*/ 	.byte	0x08
	.zero		1


	//   ....[11]....
        /*00fc*/ 	.word	0x00000320
        /*0100*/ 	.word	0x000000ff
        /*0104*/ 	.word	0x00037080
        /*0108*/ 	.short	0x0100
        /*010a*/ 	.byte	0x08
	.zero		1


	//   ....[12]....
        /*010c*/ 	.word	0x00000330
        /*0110*/ 	.word	0x000000ff
        /*0114*/ 	.word	0x00037030
        /*0118*/ 	.short	0x0100
        /*011a*/ 	.byte	0x08
	.zero		1


	//   ....[13]....
        /*011c*/ 	.word	0x00000340
        /*0120*/ 	.word	0x000000ff
        /*0124*/ 	.word	0x00037088
        /*0128*/ 	.short	0x0100
        /*012a*/ 	.byte	0x08
	.zero		1


	//   ....[14]....
        /*012c*/ 	.word	0x00000350
        /*0130*/ 	.word	0x000000ff
        /*0134*/ 	.word	0x00037038
        /*0138*/ 	.short	0x0100
        /*013a*/ 	.byte	0x08
	.zero		1


	//   ....[15]....
        /*013c*/ 	.word	0x00000360
        /*0140*/ 	.word	0x000000ff
        /*0144*/ 	.word	0x00037090
        /*0148*/ 	.short	0x0100
        /*014a*/ 	.byte	0x08
	.zero		1


	//   ....[16]....
        /*014c*/ 	.word	0x00000370
        /*0150*/ 	.word	0x000000ff
        /*0154*/ 	.word	0x00037040
        /*0158*/ 	.short	0x0100
        /*015a*/ 	.byte	0x08
	.zero		1


	//   ....[17]....
        /*015c*/ 	.word	0x00000380
        /*0160*/ 	.word	0x000000ff
        /*0164*/ 	.word	0x00037098
        /*0168*/ 	.short	0x0100
        /*016a*/ 	.byte	0x08
	.zero		1


	//   ....[18]....
        /*016c*/ 	.word	0x00000390
        /*0170*/ 	.word	0x000000ff
        /*0174*/ 	.word	0x00037048
        /*0178*/ 	.short	0x0100
        /*017a*/ 	.byte	0x08
	.zero		1


	//   ....[19]....
        /*017c*/ 	.word	0x000003a0
        /*0180*/ 	.word	0x000000ff
        /*0184*/ 	.word	0x000370a0
        /*0188*/ 	.short	0x0100
        /*018a*/ 	.byte	0x08
	.zero		1


	//   ....[20]....
        /*018c*/ 	.word	0x000003b0
        /*0190*/ 	.word	0x000000ff
        /*0194*/ 	.word	0x00037050
        /*0198*/ 	.short	0x0100
        /*019a*/ 	.byte	0x08
	.zero		1


	//   ....[21]....
        /*019c*/ 	.word	0x000003c0
        /*01a0*/ 	.word	0x000000ff
        /*01a4*/ 	.word	0x000370a8
        /*01a8*/ 	.short	0x0100
        /*01aa*/ 	.byte	0x08
	.zero		1


	//   ....[22]....
        /*01ac*/ 	.word	0x00000cb0
        /*01b0*/ 	.word	0x00000005
        /*01b4*/ 	.word	0x00037000
        /*01b8*/ 	.short	0x010a
        /*01ba*/ 	.byte	0x3f
	.zero		1


	//   ....[23]....
        /*01bc*/ 	.word	0x00001130
        /*01c0*/ 	.word	0x00000006
        /*01c4*/ 	.word	0x00037000
        /*01c8*/ 	.short	0x010a
        /*01ca*/ 	.byte	0x3f
	.zero		1


	//   ....[24]....
        /*01cc*/ 	.word	0x00001430
        /*01d0*/ 	.word	0x000000ff
        /*01d4*/ 	.word	0x00000000
        /*01d8*/ 	.short	0x0101
        /*01da*/ 	.byte	0x07
	.zero		1


	//   ....[25]....
        /*01dc*/ 	.word	0x00001620
        /*01e0*/ 	.word	0x00000003
        /*01e4*/ 	.word	0x00000000
        /*01e8*/ 	.short	0x0101
        /*01ea*/ 	.byte	0x3f
	.zero		1


	//   ....[26]....
        /*01ec*/ 	.word	0x0000bc70
        /*01f0*/ 	.word	0x0000000c
        /*01f4*/ 	.word	0x00037058
        /*01f8*/ 	.short	0x010a
        /*01fa*/ 	.byte	0x3f
	.zero		1


	//   ....[27]....
        /*01fc*/ 	.word	0x0000c320
        /*0200*/ 	.word	0x00000004
        /*0204*/ 	.word	0x00000000
        /*0208*/ 	.short	0x010a
        /*020a*/ 	.byte	0x3f
	.zero		1


	//   ....[28]....
        /*020c*/ 	.word	0x0000c3d0
        /*0210*/ 	.word	0x00000000
        /*0214*/ 	.word	0x00000000
        /*0218*/ 	.short	0x010a
        /*021a*/ 	.byte	0x3f
	.zero		1


	//   ....[29]....
        /*021c*/ 	.word	0x0000c480
        /*0220*/ 	.word	0x00000000
        /*0224*/ 	.word	0x00000000
        /*0228*/ 	.short	0x010a
        /*022a*/ 	.byte	0x3f
	.zero		1


	//   ....[30]....
        /*022c*/ 	.word	0x0000c530
        /*0230*/ 	.word	0x00000000
        /*0234*/ 	.word	0x00000000
        /*0238*/ 	.short	0x010a
        /*023a*/ 	.byte	0x3f
	.zero		1


	//   ....[31]....
        /*023c*/ 	.word	0x0000c5e0
        /*0240*/ 	.word	0x00000000
        /*0244*/ 	.word	0x00000000
        /*0248*/ 	.short	0x010a
        /*024a*/ 	.byte	0x3f
	.zero		1


	//   ....[32]....
        /*024c*/ 	.word	0x0000c690
        /*0250*/ 	.word	0x00000000
        /*0254*/ 	.word	0x00000000
        /*0258*/ 	.short	0x010a
        /*025a*/ 	.byte	0x3f
	.zero		1


	//   ....[33]....
        /*025c*/ 	.word	0x0000c740
        /*0260*/ 	.word	0x00000000
        /*0264*/ 	.word	0x00000000
        /*0268*/ 	.short	0x010a
        /*026a*/ 	.byte	0x3f
	.zero		1


	//   ....[34]....
        /*026c*/ 	.word	0x0000c7f0
        /*0270*/ 	.word	0x00000000
        /*0274*/ 	.word	0x00000000
        /*0278*/ 	.short	0x010a
        /*027a*/ 	.byte	0x3f
	.zero		1


	//   ....[35]....
        /*027c*/ 	.word	0x0000c8a0
        /*0280*/ 	.word	0x00000000
        /*0284*/ 	.word	0x00000000
        /*0288*/ 	.short	0x010a
        /*028a*/ 	.byte	0x3f
	.zero		1


	//   ....[36]....
        /*028c*/ 	.word	0x0000c950
        /*0290*/ 	.word	0x00000000
        /*0294*/ 	.word	0x00000000
        /*0298*/ 	.short	0x010a
        /*029a*/ 	.byte	0x3f
	.zero		1


	//   ....[37]....
        /*029c*/ 	.word	0x0000ca00
        /*02a0*/ 	.word	0x00000003
        /*02a4*/ 	.word	0x00000000
        /*02a8*/ 	.short	0x010a
        /*02aa*/ 	.byte	0x3f
	.zero		1


	//----- nvinfo : EIATTR_NUM_MBARRIERS
	.align		4
.L_26:
        /*02ac*/ 	.byte	0x03, 0x38
        /*02ae*/ 	.short	0x0016


	//----- nvinfo : EIATTR_EXIT_INSTR_OFFSETS
	.align		4
        /*02b0*/ 	.byte	0x04, 0x1c
        /*02b2*/ 	.short	(.L_28 - .L_27)


	//   ....[0]....
.L_27:
        /*02b4*/ 	.word	0x000007e0


	//   ....[1]....
        /*02b8*/ 	.word	0x00001720


	//   ....[2]....
        /*02bc*/ 	.word	0x000087c0


	//   ....[3]....
        /*02c0*/ 	.word	0x00008800


	//   ....[4]....
        /*02c4*/ 	.word	0x0000ba50


	//   ....[5]....
        /*02c8*/ 	.word	0x0000ba90


	//   ....[6]....
        /*02cc*/ 	.word	0x0000bab0


	//   ....[7]....
        /*02d0*/ 	.word	0x0000c210


	//   ....[8]....
        /*02d4*/ 	.word	0x0000ca30


	//----- nvinfo : EIATTR_MAX_THREADS
	.align		4
.L_28:
        /*02d8*/ 	.byte	0x04, 0x05
        /*02da*/ 	.short	(.L_30 - .L_29)
.L_29:
        /*02dc*/ 	.word	0x00000100
        /*02e0*/ 	.word	0x00000001
        /*02e4*/ 	.word	0x00000001


	//----- nvinfo : EIATTR_CRS_STACK_SIZE
	.align		4
.L_30:
        /*02e8*/ 	.byte	0x04, 0x1e
        /*02ea*/ 	.short	(.L_32 - .L_31)
.L_31:
        /*02ec*/ 	.word	0x00000000


	//----- nvinfo : EIATTR_CBANK_PARAM_SIZE
	.align		4
.L_32:
        /*02f0*/ 	.byte	0x03, 0x19
        /*02f2*/ 	.short	0x03f0


	//----- nvinfo : EIATTR_PARAM_CBANK
	.align		4
        /*02f4*/ 	.byte	0x04, 0x0a
        /*02f6*/ 	.short	(.L_34 - .L_33)
	.align		4
.L_33:
        /*02f8*/ 	.word	index@(.nv.constant0._ZN7cutlass13device_kernelINS_4conv6kernel13ConvUniversalINS1_16ConvProblemShapeILNS1_8OperatorE0ELi2EEENS1_10collective14CollectiveConvINS1_46MainloopSm90TmaGmmaWarpSpecializedImplicitGemmILS5_0ELi11ELi2EN4cute5tupleIJNSA_1CILi1EEESD_SD_EEENS1_36KernelImplicitTmaWarpSpecializedSm90ELi1EEENSB_IJNSC_ILi256EEENSC_ILi64EEENSB_IJNSC_ILi32EEEEEEEEENS_10bfloat16_tESM_NSA_8TiledMMAINSA_8MMA_AtomIJNSA_4SM904GMMA27MMA_64x64x16_F32BF16BF16_SSILNSQ_5MajorE0ELSS_0ELNSQ_7ScaleInE1ELST_1EEEEEENSA_6LayoutISE_NSB_IJNSC_ILi0EEESX_SX_EEEEENSB_IJNSA_10UnderscoreES10_S10_EEEEENS7_6detail26Sm90ImplicitGemmTileTraitsINSA_20SM90_TMA_LOAD_IM2COLENSA_14ComposedLayoutINSA_7SwizzleILi2ELi4ELi3EEENSA_18smem_ptr_flag_bitsILi16EEENSW_INSB_IJNSB_IJNSC_ILi8EEESJ_EEENSB_IJSJ_SD_EEENSB_IJSD_NSC_ILi11EEEEEEEEENSB_IJNSB_IJSJ_SH_EEENSB_IJSD_SX_EEENSB_IJSX_NSC_ILi8192EEEEEEEEEEEEEvEENS14_INSA_13SM90_TMA_LOADENS16_IS18_S1A_NSW_INSB_IJNSB_IJS1B_S1B_EEES1D_S1F_EEENSB_IJS1H_S1I_NSB_IJSX_NSC_ILi2048EEEEEEEEEEEEEvEEEENS_8epilogue10collective6detail29Sm90TmaWarpSpecializedAdapterINS20_15DefaultEpilogueISM_NSB_IJNSB_IJlllEEESD_SX_EEES25_NS1Z_6thread17LinearCombinationISM_Li1EffLNS26_9ScaleType4KindE0ELNS_15FloatRoundStyleE2ESM_EENS_4gemm15EpilogueDefaultEEEEEvvEEEEvNT_6ParamsE)
        /*02fc*/ 	.short	0x0210
        /*02fe*/ 	.short	0x03f0


	//----- nvinfo : EIATTR_SW_WAR
	.align		4
.L_34:
        /*0300*/ 	.byte	0x04, 0x36
        /*0302*/ 	.short	(.L_36 - .L_35)
.L_35:
        /*0304*/ 	.word	0x00000008
.L_36:


//--------------------- .nv.callgraph             --------------------------
	.section	.nv.callgraph,"",@"SHT_CUDA_CALLGRAPH"
	.align	4
	.sectionentsize	8
	.align		4
        /*0000*/ 	.word	0x00000000
	.align		4
        /*0004*/ 	.word	0xffffffff
	.align		4
        /*0008*/ 	.word	0x00000000
	.align		4
        /*000c*/ 	.word	0xfffffffe
	.align		4
        /*0010*/ 	.word	0x00000000
	.align		4
        /*0014*/ 	.word	0xfffffffd
	.align		4
        /*0018*/ 	.word	0x00000000
	.align		4
        /*001c*/ 	.word	0xfffffffc


//--------------------- .nv.constant4             --------------------------
	.section	.nv.constant4,"a",@progbits
	.align	8
	.align		8
.nv.constant4:
        /*0000*/ 	.dword	_ZN39_INTERNAL_f5c1180f_4_k_cu_feab0b20_25244cuda3std3__45__cpo5beginE
	.align		8
        /*0008*/ 	.dword	_ZN39_INTERNAL_f5c1180f_4_k_cu_feab0b20_25244cuda3std3__45__cpo3endE
	.align		8
        /*0010*/ 	.dword	_ZN39_INTERNAL_f5c1180f_4_k_cu_feab0b20_25244cuda3std3__45__cpo6cbeginE
	.align		8
        /*0018*/ 	.dword	_ZN39_INTERNAL_f5c1180f_4_k_cu_feab0b20_25244cuda3std3__45__cpo4cendE
	.align		8
        /*0020*/ 	.dword	_ZN39_INTERNAL_f5c1180f_4_k_cu_feab0b20_25244cuda3std3__441_GLOBAL__N__f5c1180f_4_k_cu_feab0b20_25246ignoreE
	.align		8
        /*0028*/ 	.dword	_ZN39_INTERNAL_f5c1180f_4_k_cu_feab0b20_25244cuda3std3__419piecewise_constructE
	.align		8
        /*0030*/ 	.dword	_ZN39_INTERNAL_f5c1180f_4_k_cu_feab0b20_25244cuda3std3__48in_placeE
	.align		8
        /*0038*/ 	.dword	_ZN39_INTERNAL_f5c1180f_4_k_cu_feab0b20_25244cuda3std6ranges3__45__cpo4swapE
	.align		8
        /*0040*/ 	.dword	_ZN39_INTERNAL_f5c1180f_4_k_cu_feab0b20_25244cuda3std6ranges3__45__cpo9iter_moveE
	.align		8
        /*0048*/ 	.dword	_ZN39_INTERNAL_f5c1180f_4_k_cu_feab0b20_25244cute7productE
	.align		8
        /*0050*/ 	.dword	_ZN39_INTERNAL_f5c1180f_4_k_cu_feab0b20_25244cute1_E


//--------------------- .text._ZN7cutlass13device_kernelINS_4conv6kernel13ConvUniversalINS1_16ConvProblemShapeILNS1_8OperatorE0ELi2EEENS1_10collective14CollectiveConvINS1_46MainloopSm90TmaGmmaWarpSpecializedImplicitGemmILS5_0ELi11ELi2EN4cute5tupleIJNSA_1CILi1EEESD_SD_EEENS1_36KernelImplicitTmaWarpSpecializedSm90ELi1EEENSB_IJNSC_ILi256EEENSC_ILi64EEENSB_IJNSC_ILi32EEEEEEEEENS_10bfloat16_tESM_NSA_8TiledMMAINSA_8MMA_AtomIJNSA_4SM904GMMA27MMA_64x64x16_F32BF16BF16_SSILNSQ_5MajorE0ELSS_0ELNSQ_7ScaleInE1ELST_1EEEEEENSA_6LayoutISE_NSB_IJNSC_ILi0EEESX_SX_EEEEENSB_IJNSA_10UnderscoreES10_S10_EEEEENS7_6detail26Sm90ImplicitGemmTileTraitsINSA_20SM90_TMA_LOAD_IM2COLENSA_14ComposedLayoutINSA_7SwizzleILi2ELi4ELi3EEENSA_18smem_ptr_flag_bitsILi16EEENSW_INSB_IJNSB_IJNSC_ILi8EEESJ_EEENSB_IJSJ_SD_EEENSB_IJSD_NSC_ILi11EEEEEEEEENSB_IJNSB_IJSJ_SH_EEENSB_IJSD_SX_EEENSB_IJSX_NSC_ILi8192EEEEEEEEEEEEEvEENS14_INSA_13SM90_TMA_LOADENS16_IS18_S1A_NSW_INSB_IJNSB_IJS1B_S1B_EEES1D_S1F_EEENSB_IJS1H_S1I_NSB_IJSX_NSC_ILi2048EEEEEEEEEEEEEvEEEENS_8epilogue10collective6detail29Sm90TmaWarpSpecializedAdapterINS20_15DefaultEpilogueISM_NSB_IJNSB_IJlllEEESD_SX_EEES25_NS1Z_6thread17LinearCombinationISM_Li1EffLNS26_9ScaleType4KindE0ELNS_15FloatRoundStyleE2ESM_EENS_4gemm15EpilogueDefaultEEEEEvvEEEEvNT_6ParamsE --------------------------
	.section	.text._ZN7cutlass13device_kernelINS_4conv6kernel13ConvUniversalINS1_16ConvProblemShapeILNS1_8OperatorE0ELi2EEENS1_10collective14CollectiveConvINS1_46MainloopSm90TmaGmmaWarpSpecializedImplicitGemmILS5_0ELi11ELi2EN4cute5tupleIJNSA_1CILi1EEESD_SD_EEENS1_36KernelImplicitTmaWarpSpecializedSm90ELi1EEENSB_IJNSC_ILi256EEENSC_ILi64EEENSB_IJNSC_ILi32EEEEEEEEENS_10bfloat16_tESM_NSA_8TiledMMAINSA_8MMA_AtomIJNSA_4SM904GMMA27MMA_64x64x16_F32BF16BF16_SSILNSQ_5MajorE0ELSS_0ELNSQ_7ScaleInE1ELST_1EEEEEENSA_6LayoutISE_NSB_IJNSC_ILi0EEESX_SX_EEEEENSB_IJNSA_10UnderscoreES10_S10_EEEEENS7_6detail26Sm90ImplicitGemmTileTraitsINSA_20SM90_TMA_LOAD_IM2COLENSA_14ComposedLayoutINSA_7SwizzleILi2ELi4ELi3EEENSA_18smem_ptr_flag_bitsILi16EEENSW_INSB_IJNSB_IJNSC_ILi8EEESJ_EEENSB_IJSJ_SD_EEENSB_IJSD_NSC_ILi11EEEEEEEEENSB_IJNSB_IJSJ_SH_EEENSB_IJSD_SX_EEENSB_IJSX_NSC_ILi8192EEEEEEEEEEEEEvEENS14_INSA_13SM90_TMA_LOADENS16_IS18_S1A_NSW_INSB_IJNSB_IJS1B_S1B_EEES1D_S1F_EEENSB_IJS1H_S1I_NSB_IJSX_NSC_ILi2048EEEEEEEEEEEEEvEEEENS_8epilogue10collective6detail29Sm90TmaWarpSpecializedAdapterINS20_15DefaultEpilogueISM_NSB_IJNSB_IJlllEEESD_SX_EEES25_NS1Z_6thread17LinearCombinationISM_Li1EffLNS26_9ScaleType4KindE0ELNS_15FloatRoundStyleE2ESM_EENS_4gemm15EpilogueDefaultEEEEEvvEEEEvNT_6ParamsE,"ax",@progbits
	.align	128
.text._ZN7cutlass13device_kernelINS_4conv6kernel13ConvUniversalINS1_16ConvProblemShapeILNS1_8OperatorE0ELi2EEENS1_10collective14CollectiveConvINS1_46MainloopSm90TmaGmmaWarpSpecializedImplicitGemmILS5_0ELi11ELi2EN4cute5tupleIJNSA_1CILi1EEESD_SD_EEENS1_36KernelImplicitTmaWarpSpecializedSm90ELi1EEENSB_IJNSC_ILi256EEENSC_ILi64EEENSB_IJNSC_ILi32EEEEEEEEENS_10bfloat16_tESM_NSA_8TiledMMAINSA_8MMA_AtomIJNSA_4SM904GMMA27MMA_64x64x16_F32BF16BF16_SSILNSQ_5MajorE0ELSS_0ELNSQ_7ScaleInE1ELST_1EEEEEENSA_6LayoutISE_NSB_IJNSC_ILi0EEESX_SX_EEEEENSB_IJNSA_10UnderscoreES10_S10_EEEEENS7_6detail26Sm90ImplicitGemmTileTraitsINSA_20SM90_TMA_LOAD_IM2COLENSA_14ComposedLayoutINSA_7SwizzleILi2ELi4ELi3EEENSA_18smem_ptr_flag_bitsILi16EEENSW_INSB_IJNSB_IJNSC_ILi8EEESJ_EEENSB_IJSJ_SD_EEENSB_IJSD_NSC_ILi11EEEEEEEEENSB_IJNSB_IJSJ_SH_EEENSB_IJSD_SX_EEENSB_IJSX_NSC_ILi8192EEEEEEEEEEEEEvEENS14_INSA_13SM90_TMA_LOADENS16_IS18_S1A_NSW_INSB_IJNSB_IJS1B_S1B_EEES1D_S1F_EEENSB_IJS1H_S1I_NSB_IJSX_NSC_ILi2048EEEEEEEEEEEEEvEEEENS_8epilogue10collective6detail29Sm90TmaWarpSpecializedAdapterINS20_15DefaultEpilogueISM_NSB_IJNSB_IJlllEEESD_SX_EEES25_NS1Z_6thread17LinearCombinationISM_Li1EffLNS26_9ScaleType4KindE0ELNS_15FloatRoundStyleE2ESM_EENS_4gemm15EpilogueDefaultEEEEEvvEEEEvNT_6ParamsE:
        .type           _ZN7cutlass13device_kernelINS_4conv6kernel13ConvUniversalINS1_16ConvProblemShapeILNS1_8OperatorE0ELi2EEENS1_10collective14CollectiveConvINS1_46MainloopSm90TmaGmmaWarpSpecializedImplicitGemmILS5_0ELi11ELi2EN4cute5tupleIJNSA_1CILi1EEESD_SD_EEENS1_36KernelImplicitTmaWarpSpecializedSm90ELi1EEENSB_IJNSC_ILi256EEENSC_ILi64EEENSB_IJNSC_ILi32EEEEEEEEENS_10bfloat16_tESM_NSA_8TiledMMAINSA_8MMA_AtomIJNSA_4SM904GMMA27MMA_64x64x16_F32BF16BF16_SSILNSQ_5MajorE0ELSS_0ELNSQ_7ScaleInE1ELST_1EEEEEENSA_6LayoutISE_NSB_IJNSC_ILi0EEESX_SX_EEEEENSB_IJNSA_10UnderscoreES10_S10_EEEEENS7_6detail26Sm90ImplicitGemmTileTraitsINSA_20SM90_TMA_LOAD_IM2COLENSA_14ComposedLayoutINSA_7SwizzleILi2ELi4ELi3EEENSA_18smem_ptr_flag_bitsILi16EEENSW_INSB_IJNSB_IJNSC_ILi8EEESJ_EEENSB_IJSJ_SD_EEENSB_IJSD_NSC_ILi11EEEEEEEEENSB_IJNSB_IJSJ_SH_EEENSB_IJSD_SX_EEENSB_IJSX_NSC_ILi8192EEEEEEEEEEEEEvEENS14_INSA_13SM90_TMA_LOADENS16_IS18_S1A_NSW_INSB_IJNSB_IJS1B_S1B_EEES1D_S1F_EEENSB_IJS1H_S1I_NSB_IJSX_NSC_ILi2048EEEEEEEEEEEEEvEEEENS_8epilogue10collective6detail29Sm90TmaWarpSpecializedAdapterINS20_15DefaultEpilogueISM_NSB_IJNSB_IJlllEEESD_SX_EEES25_NS1Z_6thread17LinearCombinationISM_Li1EffLNS26_9ScaleType4KindE0ELNS_15FloatRoundStyleE2ESM_EENS_4gemm15EpilogueDefaultEEEEEvvEEEEvNT_6ParamsE,@function
        .size           _ZN7cutlass13device_kernelINS_4conv6kernel13ConvUniversalINS1_16ConvProblemShapeILNS1_8OperatorE0ELi2EEENS1_10collective14CollectiveConvINS1_46MainloopSm90TmaGmmaWarpSpecializedImplicitGemmILS5_0ELi11ELi2EN4cute5tupleIJNSA_1CILi1EEESD_SD_EEENS1_36KernelImplicitTmaWarpSpecializedSm90ELi1EEENSB_IJNSC_ILi256EEENSC_ILi64EEENSB_IJNSC_ILi32EEEEEEEEENS_10bfloat16_tESM_NSA_8TiledMMAINSA_8MMA_AtomIJNSA_4SM904GMMA27MMA_64x64x16_F32BF16BF16_SSILNSQ_5MajorE0ELSS_0ELNSQ_7ScaleInE1ELST_1EEEEEENSA_6LayoutISE_NSB_IJNSC_ILi0EEESX_SX_EEEEENSB_IJNSA_10UnderscoreES10_S10_EEEEENS7_6detail26Sm90ImplicitGemmTileTraitsINSA_20SM90_TMA_LOAD_IM2COLENSA_14ComposedLayoutINSA_7SwizzleILi2ELi4ELi3EEENSA_18smem_ptr_flag_bitsILi16EEENSW_INSB_IJNSB_IJNSC_ILi8EEESJ_EEENSB_IJSJ_SD_EEENSB_IJSD_NSC_ILi11EEEEEEEEENSB_IJNSB_IJSJ_SH_EEENSB_IJSD_SX_EEENSB_IJSX_NSC_ILi8192EEEEEEEEEEEEEvEENS14_INSA_13SM90_TMA_LOADENS16_IS18_S1A_NSW_INSB_IJNSB_IJS1B_S1B_EEES1D_S1F_EEENSB_IJS1H_S1I_NSB_IJSX_NSC_ILi2048EEEEEEEEEEEEEvEEEENS_8epilogue10collective6detail29Sm90TmaWarpSpecializedAdapterINS20_15DefaultEpilogueISM_NSB_IJNSB_IJlllEEESD_SX_EEES25_NS1Z_6thread17LinearCombinationISM_Li1EffLNS26_9ScaleType4KindE0ELNS_15FloatRoundStyleE2ESM_EENS_4gemm15EpilogueDefaultEEEEEvvEEEEvNT_6ParamsE,(.L_x_261 - _ZN7cutlass13device_kernelINS_4conv6kernel13ConvUniversalINS1_16ConvProblemShapeILNS1_8OperatorE0ELi2EEENS1_10collective14CollectiveConvINS1_46MainloopSm90TmaGmmaWarpSpecializedImplicitGemmILS5_0ELi11ELi2EN4cute5tupleIJNSA_1CILi1EEESD_SD_EEENS1_36KernelImplicitTmaWarpSpecializedSm90ELi1EEENSB_IJNSC_ILi256EEENSC_ILi64EEENSB_IJNSC_ILi32EEEEEEEEENS_10bfloat16_tESM_NSA_8TiledMMAINSA_8MMA_AtomIJNSA_4SM904GMMA27MMA_64x64x16_F32BF16BF16_SSILNSQ_5MajorE0ELSS_0ELNSQ_7ScaleInE1ELST_1EEEEEENSA_6LayoutISE_NSB_IJNSC_ILi0EEESX_SX_EEEEENSB_IJNSA_10UnderscoreES10_S10_EEEEENS7_6detail26Sm90ImplicitGemmTileTraitsINSA_20SM90_TMA_LOAD_IM2COLENSA_14ComposedLayoutINSA_7SwizzleILi2ELi4ELi3EEENSA_18smem_ptr_flag_bitsILi16EEENSW_INSB_IJNSB_IJNSC_ILi8EEESJ_EEENSB_IJSJ_SD_EEENSB_IJSD_NSC_ILi11EEEEEEEEENSB_IJNSB_IJSJ_SH_EEENSB_IJSD_SX_EEENSB_IJSX_NSC_ILi8192EEEEEEEEEEEEEvEENS14_INSA_13SM90_TMA_LOADENS16_IS18_S1A_NSW_INSB_IJNSB_IJS1B_S1B_EEES1D_S1F_EEENSB_IJS1H_S1I_NSB_IJSX_NSC_ILi2048EEEEEEEEEEEEEvEEEENS_8epilogue10collective6detail29Sm90TmaWarpSpecializedAdapterINS20_15DefaultEpilogueISM_NSB_IJNSB_IJlllEEESD_SX_EEES25_NS1Z_6thread17LinearCombinationISM_Li1EffLNS26_9ScaleType4KindE0ELNS_15FloatRoundStyleE2ESM_EENS_4gemm15EpilogueDefaultEEEEEvvEEEEvNT_6ParamsE)
        .other          _ZN7cutlass13device_kernelINS_4conv6kernel13ConvUniversalINS1_16ConvProblemShapeILNS1_8OperatorE0ELi2EEENS1_10collective14CollectiveConvINS1_46MainloopSm90TmaGmmaWarpSpecializedImplicitGemmILS5_0ELi11ELi2EN4cute5tupleIJNSA_1CILi1EEESD_SD_EEENS1_36KernelImplicitTmaWarpSpecializedSm90ELi1EEENSB_IJNSC_ILi256EEENSC_ILi64EEENSB_IJNSC_ILi32EEEEEEEEENS_10bfloat16_tESM_NSA_8TiledMMAINSA_8MMA_AtomIJNSA_4SM904GMMA27MMA_64x64x16_F32BF16BF16_SSILNSQ_5MajorE0ELSS_0ELNSQ_7ScaleInE1ELST_1EEEEEENSA_6LayoutISE_NSB_IJNSC_ILi0EEESX_SX_EEEEENSB_IJNSA_10UnderscoreES10_S10_EEEEENS7_6detail26Sm90ImplicitGemmTileTraitsINSA_20SM90_TMA_LOAD_IM2COLENSA_14ComposedLayoutINSA_7SwizzleILi2ELi4ELi3EEENSA_18smem_ptr_flag_bitsILi16EEENSW_INSB_IJNSB_IJNSC_ILi8EEESJ_EEENSB_IJSJ_SD_EEENSB_IJSD_NSC_ILi11EEEEEEEEENSB_IJNSB_IJSJ_SH_EEENSB_IJSD_SX_EEENSB_IJSX_NSC_ILi8192EEEEEEEEEEEEEvEENS14_INSA_13SM90_TMA_LOADENS16_IS18_S1A_NSW_INSB_IJNSB_IJS1B_S1B_EEES1D_S1F_EEENSB_IJS1H_S1I_NSB_IJSX_NSC_ILi2048EEEEEEEEEEEEEvEEEENS_8epilogue10collective6detail29Sm90TmaWarpSpecializedAdapterINS20_15DefaultEpilogueISM_NSB_IJNSB_IJlllEEESD_SX_EEES25_NS1Z_6thread17LinearCombinationISM_Li1EffLNS26_9ScaleType4KindE0ELNS_15FloatRoundStyleE2ESM_EENS_4gemm15EpilogueDefaultEEEEEvvEEEEvNT_6ParamsE,@"STO_CUDA_ENTRY STV_DEFAULT"
_ZN7cutlass13device_kernelINS_4conv6kernel13ConvUniversalINS1_16ConvProblemShapeILNS1_8OperatorE0ELi2EEENS1_10collective14CollectiveConvINS1_46MainloopSm90TmaGmmaWarpSpecializedImplicitGemmILS5_0ELi11ELi2EN4cute5tupleIJNSA_1CILi1EEESD_SD_EEENS1_36KernelImplicitTmaWarpSpecializedSm90ELi1EEENSB_IJNSC_ILi256EEENSC_ILi64EEENSB_IJNSC_ILi32EEEEEEEEENS_10bfloat16_tESM_NSA_8TiledMMAINSA_8MMA_AtomIJNSA_4SM904GMMA27MMA_64x64x16_F32BF16BF16_SSILNSQ_5MajorE0ELSS_0ELNSQ_7ScaleInE1ELST_1EEEEEENSA_6LayoutISE_NSB_IJNSC_ILi0EEESX_SX_EEEEENSB_IJNSA_10UnderscoreES10_S10_EEEEENS7_6detail26Sm90ImplicitGemmTileTraitsINSA_20SM90_TMA_LOAD_IM2COLENSA_14ComposedLayoutINSA_7SwizzleILi2ELi4ELi3EEENSA_18smem_ptr_flag_bitsILi16EEENSW_INSB_IJNSB_IJNSC_ILi8EEESJ_EEENSB_IJSJ_SD_EEENSB_IJSD_NSC_ILi11EEEEEEEEENSB_IJNSB_IJSJ_SH_EEENSB_IJSD_SX_EEENSB_IJSX_NSC_ILi8192EEEEEEEEEEEEEvEENS14_INSA_13SM90_TMA_LOADENS16_IS18_S1A_NSW_INSB_IJNSB_IJS1B_S1B_EEES1D_S1F_EEENSB_IJS1H_S1I_NSB_IJSX_NSC_ILi2048EEEEEEEEEEEEEvEEEENS_8epilogue10collective6detail29Sm90TmaWarpSpecializedAdapterINS20_15DefaultEpilogueISM_NSB_IJNSB_IJlllEEESD_SX_EEES25_NS1Z_6thread17LinearCombinationISM_Li1EffLNS26_9ScaleType4KindE0ELNS_15FloatRoundStyleE2ESM_EENS_4gemm15EpilogueDefaultEEEEEvvEEEEvNT_6ParamsE:
[----:B------:R-:W-:Y:S01]  /*0000*/  LDC R1, c[0x0][0x28] ;  /* 0x00000a00ff017b82 */ /* 0x000fe20000000800 */
[----:B------:R-:W0:Y:S01]  /*0010*/  S2R R9, SR_TID.X ;  /* 0x0000000000097919 */ /* 0x000e220000002100 */
[----:B------:R-:W-:Y:S01]  /*0020*/  ELECT P0, URZ, PT ;  /* 0x00000000003f782f */ /* 0x000fe20003800000 */
[----:B------:R-:W-:Y:S01]  /*0030*/  BSSY B0, `(.L_x_0) ;  /* 0x000000f000007945 */ /* 0x000fe20003800000 */
[--C-:B0-----:R-:W-:Y:S02]  /*0040*/  SHF.R.U32.HI R0, RZ, 0x5, R9.reuse ;  /* 0x00000005ff007819 */ /* 0x101fe40000011609 */
[----:B------:R-:W-:-:S03]  /*0050*/  SHF.R.U32.HI R3, RZ, 0x7, R9 ;  /* 0x00000007ff037819 */ /* 0x000fc60000011609 */
[----:B------:R-:W0:Y:S04]  /*0060*/  SHFL.IDX PT, R2, R0, RZ, 0x1f ;  /* 0x00001fff00027589 */ /* 0x000e2800000e0000 */
[----:B------:R1:W2:Y:S01]  /*0070*/  SHFL.IDX PT, R7, R3, RZ, 0x1f ;  /* 0x00001fff03077589 */ /* 0x0002a200000e0000 */
[----:B0-----:R-:W-:-:S13]  /*0080*/  ISETP.NE.OR P0, PT, R2, RZ, !P0 ;  /* 0x000000ff0200720c */ /* 0x001fda0004705670 */
[----:B-12---:R-:W-:Y:S05]  /*0090*/  @P0 BRA `(.L_x_1) ;  /* 0x0000000000200947 */ /* 0x006fea0003800000 */
[----:B------:R-:W-:Y:S02]  /*00a0*/  ULDC.64 UR4, c[0x0][0x198] ;  /* 0x0000660000047ab9 */ /* 0x000fe40000000a00 */
[----:B------:R-:W-:Y:S02]  /*00b0*/  UIADD3 UR6, UP0, UR4, 0xf0, URZ ;  /* 0x000000f004067890 */ /* 0x000fe4000ff1e03f */
[----:B------:R-:W-:Y:S02]  /*00c0*/  UIADD3 UR4, UP1, UR4, 0x1f0, URZ ;  /* 0x000001f004047890 */ /* 0x000fe4000ff3e03f */
[----:B------:R-:W-:Y:S02]  /*00d0*/  UIADD3.X UR7, URZ, UR5, URZ, UP0, !UPT ;  /* 0x000000053f077290 */ /* 0x000fe400087fe43f */
[----:B------:R-:W-:-:S07]  /*00e0*/  UIADD3.X UR5, URZ, UR5, URZ, UP1, !UPT ;  /* 0x000000053f057290 */ /* 0x000fce0008ffe43f */
[----:B------:R0:W-:Y:S02]  /*00f0*/  UTMACCTL.PF [UR6] ;  /* 0x00000000060079b9 */ /* 0x0001e40008040000 */
[----:B------:R0:W-:Y:S02]  /*0100*/  UTMACCTL.PF [UR4] ;  /* 0x00000000040079b9 */ /* 0x0001e40008040000 */
[----:B0-----:R-:W-:Y:S01]  /*0110*/  NOP ;  /* 0x0000000000007918 */ /* 0x001fe20000000000 */
.L_x_1:
[----:B------:R-:W-:Y:S05]  /*0120*/  BSYNC B0 ;  /* 0x0000000000007941 */ /* 0x000fea0003800000 */
.L_x_0:
[----:B------:R-:W0:Y:S01]  /*0130*/  SHFL.IDX PT, R0, R0, RZ, 0x1f ;  /* 0x00001fff00007589 */ /* 0x000e2200000e0000 */
[----:B------:R-:W-:-:S04]  /*0140*/  SHF.R.S32.HI R3, RZ, 0x1f, R2 ;  /* 0x0000001fff037819 */ /* 0x000fc80000011402 */
[----:B------:R-:W-:Y:S02]  /*0150*/  LEA.HI R3, R3, R2, RZ, 0x2 ;  /* 0x0000000203037211 */ /* 0x000fe400078f10ff */
[----:B0-----:R-:W-:-:S13]  /*0160*/  ISETP.NE.AND P0, PT, R0, RZ, PT ;  /* 0x000000ff0000720c */ /* 0x001fda0003f05270 */
[----:B------:R-:W-:Y:S05]  /*0170*/  @P0 BRA `(.L_x_2) ;  /* 0x00000000009c0947 */ /* 0x000fea0003800000 */
[----:B------:R-:W-:Y:S01]  /*0180*/  ELECT P0, URZ, PT ;  /* 0x00000000003f782f */ /* 0x000fe20003800000 */
[----:B------:R-:W-:-:S12]  /*0190*/  BSSY B0, `(.L_x_2) ;  /* 0x0000025000007945 */ /* 0x000fd80003800000 */
[----:B------:R-:W-:Y:S05]  /*01a0*/  @!P0 BRA `(.L_x_3) ;  /* 0x00000000008c8947 */ /* 0x000fea0003800000 */
[----:B------:R-:W0:Y:S01]  /*01b0*/  S2UR UR8, SR_CgaCtaId ;  /* 0x00000000000879c3 */ /* 0x000e220000008800 */
[----:B------:R-:W-:Y:S01]  /*01c0*/  UMOV UR4, 0x400 ;  /* 0x0000040000047882 */ /* 0x000fe20000000000 */
[----:B------:R-:W-:Y:S01]  /*01d0*/  UMOV UR5, 0x1 ;  /* 0x0000000100057882 */ /* 0x000fe20000000000 */
[----:B------:R-:W-:Y:S02]  /*01e0*/  UMOV UR6, 0x80 ;  /* 0x0000008000067882 */ /* 0x000fe40000000000 */
[----:B------:R-:W-:-:S04]  /*01f0*/  UIADD3 UR6, -UR6, 0x100000, URZ ;  /* 0x0010000006067890 */ /* 0x000fc8000fffe13f */
[----:B------:R-:W-:Y:S02]  /*0200*/  USHF.L.U32 UR7, UR6, 0xb, URZ ;  /* 0x0000000b06077899 */ /* 0x000fe4000800063f */
[----:B------:R-:W-:Y:S02]  /*0210*/  USHF.L.U32 UR6, UR6, 0x1, URZ ;  /* 0x0000000106067899 */ /* 0x000fe4000800063f */
[----:B0-----:R-:W-:Y:S02]  /*0220*/  ULEA UR8, UR8, UR4, 0x18 ;  /* 0x0000000408087291 */ /* 0x001fe4000f8ec03f */
[----:B------:R-:W-:-:S04]  /*0230*/  UIADD3 UR4, -UR5, 0x100000, URZ ;  /* 0x0010000005047890 */ /* 0x000fc8000fffe13f */
[----:B------:R-:W-:Y:S02]  /*0240*/  USHF.L.U32 UR5, UR4, 0xb, URZ ;  /* 0x0000000b04057899 */ /* 0x000fe4000800063f */
[----:B------:R-:W-:Y:S01]  /*0250*/  USHF.L.U32 UR4, UR4, 0x1, URZ ;  /* 0x0000000104047899 */ /* 0x000fe2000800063f */
[----:B------:R-:W0:Y:S11]  /*0260*/  FENCE.VIEW.ASYNC.S ;  /* 0x00000000000073c6 */ /* 0x000e360000000000 */
[----:B0-----:R0:W1:Y:S01]  /*0270*/  SYNCS.EXCH.64 URZ, [UR8+0x37000], UR4 ;  /* 0x03700004083f75b2 */ /* 0x0010620008000100 */
[----:B------:R0:W2:Y:S01]  /*0280*/  SYNCS.EXCH.64 URZ, [UR8+0x37058], UR6 ;  /* 0x03705806083f75b2 */ /* 0x0000a20008000100 */
[----:B------:R0:W3:Y:S01]  /*0290*/  SYNCS.EXCH.64 URZ, [UR8+0x37008], UR4 ;  /* 0x03700804083f75b2 */ /* 0x0000e20008000100 */
[----:B------:R0:W4:Y:S01]  /*02a0*/  SYNCS.EXCH.64 URZ, [UR8+0x37060], UR6 ;  /* 0x03706006083f75b2 */ /* 0x0001220008000100 */
[----:B------:R0:W0:Y:S01]  /*02b0*/  SYNCS.EXCH.64 URZ, [UR8+0x37010], UR4 ;  /* 0x03701004083f75b2 */ /* 0x0000220008000100 */
        /* <DEDUP_REMOVED lines=17> */
[----:B------:R-:W-:Y:S01]  /*03d0*/  NOP ;  /* 0x0000000000007918 */ /* 0x000fe20000000000 */
.L_x_3:
[----:B0-----:R-:W-:Y:S05]  /*03e0*/  BSYNC B0 ;  /* 0x0000000000007941 */ /* 0x001fea0003800000 */
.L_x_2:
[----:B------:R-:W-:Y:S01]  /*03f0*/  ULDC.64 UR4, c[0x0][0x598] ;  /* 0x0001660000047ab9 */ /* 0x000fe20000000a00 */
[----:B------:R-:W-:Y:S01]  /*0400*/  LOP3.LUT R3, R3, 0xfffffffc, RZ, 0xc0, !PT ;  /* 0xfffffffc03037812 */ /* 0x000fe200078ec0ff */
[----:B------:R-:W-:Y:S01]  /*0410*/  NOP ;  /* 0x0000000000007918 */ /* 0x000fe20000000000 */
[----:B------:R-:W-:Y:S01]  /*0420*/  ISETP.NE.U32.AND P0, PT, RZ, UR4, PT ;  /* 0x00000004ff007c0c */ /* 0x000fe2000bf05070 */
[----:B------:R-:W-:Y:S01]  /*0430*/  NOP ;  /* 0x0000000000007918 */ /* 0x000fe20000000000 */
[----:B------:R-:W-:Y:S01]  /*0440*/  SHF.R.S32.HI R0, RZ, 0x1f, R9 ;  /* 0x0000001fff007819 */ /* 0x000fe20000011409 */
[----:B------:R-:W-:Y:S01]  /*0450*/  IMAD.IADD R6, R2, 0x1, -R3 ;  /* 0x0000000102067824 */ /* 0x000fe200078e0a03 */
[----:B-1234-:R-:W-:Y:S01]  /*0460*/  BAR.SYNC.DEFER_BLOCKING 0x0 ;  /* 0x0000000000007b1d */ /* 0x01efe20000010000 */
[----:B------:R-:W-:Y:S02]  /*0470*/  ISETP.NE.AND.EX P0, PT, RZ, UR5, PT, P0 ;  /* 0x00000005ff007c0c */ /* 0x000fe4000bf05300 */
[----:B------:R-:W-:-:S02]  /*0480*/  LEA.HI R0, R0, R9, RZ, 0x7 ;  /* 0x0000000900007211 */ /* 0x000fc400078f38ff */
[C---:B------:R-:W-:Y:S01]  /*0490*/  LOP3.LUT P1, RZ, R7.reuse, R6, RZ, 0xfc, !PT ;  /* 0x0000000607ff7212 */ /* 0x040fe2000782fcff */
[----:B------:R-:W-:Y:S01]  /*04a0*/  ULDC.64 UR12, c[0x0][0x208] ;  /* 0x00008200000c7ab9 */ /* 0x000fe20000000a00 */
[----:B------:R-:W-:Y:S02]  /*04b0*/  LOP3.LUT R0, R0, 0xffffff80, RZ, 0xc0, !PT ;  /* 0xffffff8000007812 */ /* 0x000fe400078ec0ff */
[----:B------:R-:W-:Y:S02]  /*04c0*/  ISETP.NE.AND P2, PT, R7, 0x1, PT ;  /* 0x000000010700780c */ /* 0x000fe40003f45270 */
[----:B------:R-:W-:Y:S01]  /*04d0*/  SEL R2, RZ, 0x1, P1 ;  /* 0x00000001ff027807 */ /* 0x000fe20000800000 */
[----:B------:R-:W-:-:S03]  /*04e0*/  IMAD.IADD R0, R9, 0x1, -R0 ;  /* 0x0000000109007824 */ /* 0x000fc600078e0a00 */
[----:B------:R-:W-:Y:S01]  /*04f0*/  SEL R2, R2, 0x2, P2 ;  /* 0x0000000202027807 */ /* 0x000fe20001000000 */
[----:B------:R-:W-:Y:S06]  /*0500*/  @!P0 BRA `(.L_x_4) ;  /* 0x00000000001c8947 */ /* 0x000fec0003800000 */
[----:B------:R-:W0:Y:S02]  /*0510*/  LDC.64 R4, c[0x0][0x598] ;  /* 0x00016600ff047b82 */ /* 0x000e240000000a00 */
[----:B0-----:R-:W2:Y:S02]  /*0520*/  LDG.E.64 R4, desc[UR12][R4.64] ;  /* 0x0000000c04047981 */ /* 0x001ea4000c1e1b00 */
[----:B--2---:R-:W-:-:S04]  /*0530*/  ISETP.NE.U32.AND P0, PT, R4, RZ, PT ;  /* 0x000000ff0400720c */ /* 0x004fc80003f05070 */
[----:B------:R-:W-:-:S13]  /*0540*/  ISETP.NE.AND.EX P0, PT, R5, RZ, PT, P0 ;  /* 0x000000ff0500720c */ /* 0x000fda0003f05300 */
[----:B------:R-:W-:Y:S05]  /*0550*/  @!P0 BRA `(.L_x_4) ;  /* 0x0000000000088947 */ /* 0x000fea0003800000 */
[----:B------:R2:W5:Y:S01]  /*0560*/  LD.E R11, desc[UR12][R4.64] ;  /* 0x0000000c040b7980 */ /* 0x000562000c101900 */
[----:B------:R-:W-:Y:S05]  /*0570*/  BRA `(.L_x_5) ;  /* 0x0000000000207947 */ /* 0x000fea0003800000 */
.L_x_4:
[----:B------:R-:W-:Y:S02]  /*0580*/  ULDC.64 UR4, c[0x0][0x588] ;  /* 0x0001620000047ab9 */ /* 0x000fe40000000a00 */
[----:B------:R-:W-:-:S04]  /*0590*/  ISETP.NE.U32.AND P0, PT, RZ, UR4, PT ;  /* 0x00000004ff007c0c */ /* 0x000fc8000bf05070 */
[----:B------:R-:W-:-:S13]  /*05a0*/  ISETP.NE.AND.EX P0, PT, RZ, UR5, PT, P0 ;  /* 0x00000005ff007c0c */ /* 0x000fda000bf05300 */
[----:B------:R-:W-:Y:S05]  /*05b0*/  @!P0 BRA `(.L_x_6) ;  /* 0x00000000000c8947 */ /* 0x000fea0003800000 */
[----:B------:R-:W0:Y:S02]  /*05c0*/  LDC.64 R4, c[0x0][0x588] ;  /* 0x00016200ff047b82 */ /* 0x000e240000000a00 */
[----:B0-----:R0:W5:Y:S01]  /*05d0*/  LDG.E R11, desc[UR12][R4.64] ;  /* 0x0000000c040b7981 */ /* 0x001162000c1e1900 */
[----:B------:R-:W-:Y:S05]  /*05e0*/  BRA `(.L_x_5) ;  /* 0x0000000000047947 */ /* 0x000fea0003800000 */
.L_x_6:
[----:B------:R-:W1:Y:S02]  /*05f0*/  LDC R11, c[0x0][0x580] ;  /* 0x00016000ff0b7b82 */ /* 0x000e640000000800 */
.L_x_5:
[----:B------:R-:W-:Y:S02]  /*0600*/  ULDC.64 UR4, c[0x0][0x5a0] ;  /* 0x0001680000047ab9 */ /* 0x000fe40000000a00 */
[----:B------:R-:W-:-:S04]  /*0610*/  ISETP.NE.U32.AND P0, PT, RZ, UR4, PT ;  /* 0x00000004ff007c0c */ /* 0x000fc8000bf05070 */
[----:B------:R-:W-:-:S13]  /*0620*/  ISETP.NE.AND.EX P0, PT, RZ, UR5, PT, P0 ;  /* 0x00000005ff007c0c */ /* 0x000fda000bf05300 */
[----:B------:R-:W-:Y:S05]  /*0630*/  @!P0 BRA `(.L_x_7) ;  /* 0x00000000001c8947 */ /* 0x000fea0003800000 */
[----:B0-2---:R-:W0:Y:S02]  /*0640*/  LDC.64 R4, c[0x0][0x5a0] ;  /* 0x00016800ff047b82 */ /* 0x005e240000000a00 */
[----:B0-----:R-:W2:Y:S02]  /*0650*/  LDG.E.64 R4, desc[UR12][R4.64] ;  /* 0x0000000c04047981 */ /* 0x001ea4000c1e1b00 */
[----:B--2---:R-:W-:-:S04]  /*0660*/  ISETP.NE.U32.AND P0, PT, R4, RZ, PT ;  /* 0x000000ff0400720c */ /* 0x004fc80003f05070 */
[----:B------:R-:W-:-:S13]  /*0670*/  ISETP.NE.AND.EX P0, PT, R5, RZ, PT, P0 ;  /* 0x000000ff0500720c */ /* 0x000fda0003f05300 */
[----:B------:R-:W-:Y:S05]  /*0680*/  @!P0 BRA `(.L_x_7) ;  /* 0x0000000000088947 */ /* 0x000fea0003800000 */
[----:B------:R0:W5:Y:S01]  /*0690*/  LD.E R14, desc[UR12][R4.64] ;  /* 0x0000000c040e7980 */ /* 0x000162000c101900 */
[----:B------:R-:W-:Y:S05]  /*06a0*/  BRA `(.L_x_8) ;  /* 0x0000000000207947 */ /* 0x000fea0003800000 */
.L_x_7:
[----:B------:R-:W-:Y:S02]  /*06b0*/  ULDC.64 UR4, c[0x0][0x590] ;  /* 0x0001640000047ab9 */ /* 0x000fe40000000a00 */
[----:B------:R-:W-:-:S04]  /*06c0*/  ISETP.NE.U32.AND P0, PT, RZ, UR4, PT ;  /* 0x00000004ff007c0c */ /* 0x000fc8000bf05070 */
[----:B------:R-:W-:-:S13]  /*06d0*/  ISETP.NE.AND.EX P0, PT, RZ, UR5, PT, P0 ;  /* 0x00000005ff007c0c */ /* 0x000fda000bf05300 */
[----:B------:R-:W-:Y:S05]  /*06e0*/  @!P0 BRA `(.L_x_9) ;  /* 0x00000000000c8947 */ /* 0x000fea0003800000 */
[----:B------:R-:W3:Y:S02]  /*06f0*/  LDC.64 R14, c[0x0][0x590] ;  /* 0x00016400ff0e7b82 */ /* 0x000ee40000000a00 */
[----:B---3--:R4:W5:Y:S01]  /*0700*/  LDG.E R14, desc[UR12][R14.64] ;  /* 0x0000000c0e0e7981 */ /* 0x008962000c1e1900 */
[----:B------:R-:W-:Y:S05]  /*0710*/  BRA `(.L_x_8) ;  /* 0x0000000000047947 */ /* 0x000fea0003800000 */
.L_x_9:
[----:B------:R-:W3:Y:S02]  /*0720*/  LDC R14, c[0x0][0x584] ;  /* 0x00016100ff0e7b82 */ /* 0x000ee40000000800 */
.L_x_8:
[----:B------:R-:W1:Y:S01]  /*0730*/  LDC R3, c[0x0][0x3c4] ;  /* 0x0000f100ff037b82 */ /* 0x000e620000000800 */
[----:B------:R-:W-:-:S07]  /*0740*/  ISETP.NE.AND P0, PT, R7, RZ, PT ;  /* 0x000000ff0700720c */ /* 0x000fce0003f05270 */
[----:B------:R-:W4:Y:S01]  /*0750*/  LDC.64 R12, c[0x0][0x3c8] ;  /* 0x0000f200ff0c7b82 */ /* 0x000f220000000a00 */
[----:B-1----:R-:W-:-:S05]  /*0760*/  VIADD R3, R3, 0x1f ;  /* 0x0000001f03037836 */ /* 0x002fca0000000000 */
[----:B0-2---:R-:W-:-:S04]  /*0770*/  SHF.R.S32.HI R4, RZ, 0x1f, R3 ;  /* 0x0000001fff047819 */ /* 0x005fc80000011403 */
[----:B------:R-:W-:-:S04]  /*0780*/  LEA.HI R4, R4, R3, RZ, 0x5 ;  /* 0x0000000304047211 */ /* 0x000fc800078f28ff */
[----:B------:R-:W-:-:S05]  /*0790*/  SHF.R.S32.HI R5, RZ, 0x5, R4 ;  /* 0x00000005ff057819 */ /* 0x000fca0000011404 */
[----:B----4-:R-:W-:-:S04]  /*07a0*/  IMAD R4, R5, R12, RZ ;  /* 0x0000000c05047224 */ /* 0x010fc800078e02ff */
[----:B------:R-:W-:Y:S01]  /*07b0*/  IMAD R3, R4, R13, RZ ;  /* 0x0000000d04037224 */ /* 0x000fe200078e02ff */
[----:B------:R-:W-:Y:S06]  /*07c0*/  @!P0 BRA `(.L_x_10) ;  /* 0x000000b000b48947 */ /* 0x000fec0003800000 */
[----:B------:R-:W-:-:S13]  /*07d0*/  ISETP.NE.AND P0, PT, R7, 0x1, PT ;  /* 0x000000010700780c */ /* 0x000fda0003f05270 */
[----:B------:R-:W-:Y:S05]  /*07e0*/  @P0 EXIT ;  /* 0x000000000000094d */ /* 0x000fea0003800000 */
[----:B------:R-:W-:Y:S01]  /*07f0*/  ISETP.GE.AND P0, PT, R3, 0x1, PT ;  /* 0x000000010300780c */ /* 0x000fe20003f06270 */
[----:B------:R-:W-:Y:S01]  /*0800*/  UMOV UR4, URZ ;  /* 0x0000003f00047c82 */ /* 0x000fe20008000000 */
[----:B------:R-:W-:Y:S02]  /*0810*/  CS2R R54, SRZ ;  /* 0x0000000000367805 */ /* 0x000fe4000001ff00 */
[----:B------:R-:W-:Y:S02]  /*0820*/  CS2R R120, SRZ ;  /* 0x0000000000787805 */ /* 0x000fe4000001ff00 */
[----:B------:R-:W-:Y:S02]  /*0830*/  CS2R R122, SRZ ;  /* 0x00000000007a7805 */ /* 0x000fe4000001ff00 */
[----:B------:R-:W-:Y:S02]  /*0840*/  CS2R R124, SRZ ;  /* 0x00000000007c7805 */ /* 0x000fe4000001ff00 */
[----:B------:R-:W-:-:S02]  /*0850*/  CS2R R126, SRZ ;  /* 0x00000000007e7805 */ /* 0x000fc4000001ff00 */
[----:B------:R-:W-:Y:S02]  /*0860*/  CS2R R128, SRZ ;  /* 0x0000000000807805 */ /* 0x000fe4000001ff00 */
        /* <DEDUP_REMOVED lines=57> */
[----:B------:R-:W-:Y:S01]  /*0c00*/  CS2R R52, SRZ ;  /* 0x0000000000347805 */ /* 0x000fe2000001ff00 */
[----:B------:R-:W-:Y:S06]  /*0c10*/  @!P0 BRA `(.L_x_11) ;  /* 0x0000000000e08947 */ /* 0x000fec0003800000 */
[----:B------:R-:W-:-:S04]  /*0c20*/  LOP3.LUT R4, R2, 0x1, RZ, 0xfc, !PT ;  /* 0x0000000102047812 */ /* 0x000fc800078efcff */
[----:B------:R-:W-:-:S13]  /*0c30*/  ISETP.NE.AND P1, PT, R4, 0x3, PT ;  /* 0x000000030400780c */ /* 0x000fda0003f25270 */
[----:B------:R-:W-:Y:S05]  /*0c40*/  @!P1 BRA `(.L_x_12) ;  /* 0x0000000000049947 */ /* 0x000fea0003800000 */
[----:B------:R-:W-:Y:S01]  /*0c50*/  BPT.TRAP 0x1 ;  /* 0x000000040000795c */ /* 0x000fe20000300000 */
.L_x_12:
[----:B------:R-:W0:Y:S01]  /*0c60*/  S2UR UR5, SR_CgaCtaId ;  /* 0x00000000000579c3 */ /* 0x000e220000008800 */
[----:B------:R-:W-:Y:S01]  /*0c70*/  SHF.L.U32 R4, RZ, 0x1f, RZ ;  /* 0x0000001fff047819 */ /* 0x000fe200000006ff */
[----:B------:R-:W-:Y:S02]  /*0c80*/  UMOV UR4, 0x400 ;  /* 0x0000040000047882 */ /* 0x000fe40000000000 */
[----:B0-----:R-:W-:-:S12]  /*0c90*/  ULEA UR4, UR5, UR4, 0x18 ;  /* 0x0000000405047291 */ /* 0x001fd8000f8ec03f */
.L_x_13:
[----:B0-----:R-:W-:-:S04]  /*0ca0*/  IMAD.U32 R5, RZ, RZ, UR4 ;  /* 0x00000004ff057e24 */ /* 0x001fc8000f8e00ff */
[----:B------:R0:W1:Y:S03]  /*0cb0*/  SYNCS.PHASECHK.TRANS64.TRYWAIT P1, [R5+URZ+0x37000], R4 ;  /* 0x03700004050075a7 */ /* 0x000066000802017f */
[----:B-1----:R-:W-:Y:S05]  /*0cc0*/  @!P1 NANOSLEEP.SYNCS 0x989680 ;  /* 0x009896800000995d */ /* 0x002fea0003900000 */
[----:B------:R-:W1:Y:S02]  /*0cd0*/  @!P1 SYNCS.PHASECHK.TRANS64 P1, [R5+URZ+0x37000], R4 ;  /* 0x03700004050095a7 */ /* 0x000e64000802007f */
[----:B-1----:R-:W-:Y:S05]  /*0ce0*/  @!P1 BRA `(.L_x_13) ;  /* 0xfffffffc00ec9947 */ /* 0x002fea000383ffff */
[----:B------:R-:W-:Y:S01]  /*0cf0*/  UIADD3 UR5, UR4, 0x2c000, URZ ;  /* 0x0002c00004057890 */ /* 0x000fe2000fffe03f */
[----:B------:R-:W-:Y:S01]  /*0d00*/  WARPGROUP.ARRIVE ;  /* 0x00000000000079c5 */ /* 0x000fe20000000000 */
[----:B------:R-:W-:Y:S02]  /*0d10*/  USHF.R.U32.HI UR4, URZ, 0x4, UR4 ;  /* 0x000000043f047899 */ /* 0x000fe40008011604 */
[----:B------:R-:W-:Y:S02]  /*0d20*/  USHF.R.U32.HI UR5, URZ, 0x4, UR5 ;  /* 0x000000043f057899 */ /* 0x000fe40008011605 */
[----:B------:R-:W-:Y:S02]  /*0d30*/  ULOP3.LUT UR4, UR4, 0x3fff, URZ, 0xc0, !UPT ;  /* 0x00003fff04047892 */ /* 0x000fe4000f8ec03f */
[----:B------:R-:W-:Y:S02]  /*0d40*/  ULOP3.LUT UR5, UR5, 0x3fff, URZ, 0xc0, !UPT ;  /* 0x00003fff05057892 */ /* 0x000fe4000f8ec03f */
[----:B------:R-:W-:-:S02]  /*0d50*/  ULOP3.LUT UR11, UR4, 0x10000, URZ, 0xfc, !UPT ;  /* 0x00010000040b7892 */ /* 0x000fc4000f8efc3f */
[----:B------:R-:W-:Y:S02]  /*0d60*/  ULOP3.LUT UR14, UR5, 0x10000, URZ, 0xfc, !UPT ;  /* 0x00010000050e7892 */ /* 0x000fe4000f8efc3f */
[----:B------:R-:W-:Y:S02]  /*0d70*/  UIADD3 UR8, UR11, 0x100, URZ ;  /* 0x000001000b087890 */ /* 0x000fe4000fffe03f */
[----:B------:R-:W-:Y:S02]  /*0d80*/  UIADD3 UR9, UR11, 0x200, URZ ;  /* 0x000002000b097890 */ /* 0x000fe4000fffe03f */
[----:B------:R-:W-:Y:S01]  /*0d90*/  UMOV UR4, UR11 ;  /* 0x0000000b00047c82 */ /* 0x000fe20008000000 */
[----:B------:R-:W-:Y:S01]  /*0da0*/  UMOV UR5, 0x80000020 ;  /* 0x8000002000057882 */ /* 0x000fe20000000000 */
[----:B------:R-:W-:Y:S01]  /*0db0*/  UMOV UR6, UR14 ;  /* 0x0000000e00067c82 */ /* 0x000fe20008000000 */
[----:B------:R-:W-:Y:S01]  /*0dc0*/  UMOV UR7, 0x80000020 ;  /* 0x8000002000077882 */ /* 0x000fe20000000000 */
[----:B------:R-:W-:Y:S01]  /*0dd0*/  UIADD3 UR10, UR11, 0x300, URZ ;  /* 0x000003000b0a7890 */ /* 0x000fe2000fffe03f */
[----:B------:R-:W-:Y:S01]  /*0de0*/  HGMMA.64x64x16.F32.BF16 R120, gdesc[UR4], RZ, !UPT ;  /* 0x00e00000047879f0 */ /* 0x000fe2000c7018ff */
        /* <DEDUP_REMOVED lines=12> */
[----:B------:R-:W-:-:S02]  /*0eb0*/  UIADD3 UR4, UR11, 0x2, URZ ;  /* 0x000000020b047890 */ /* 0x000fc4000fffe03f */
[----:B------:R-:W-:Y:S01]  /*0ec0*/  UIADD3 UR6, UR14, 0x2, URZ ;  /* 0x000000020e067890 */ /* 0x000fe2000fffe03f */
[----:B------:R-:W-:Y:S01]  /*0ed0*/  UMOV UR5, 0x80000020 ;  /* 0x8000002000057882 */ /* 0x000fe20000000000 */
[----:B------:R-:W-:-:S07]  /*0ee0*/  UMOV UR7, 0x80000020 ;  /* 0x8000002000077882 */ /* 0x000fce0000000000 */
[----:B------:R-:W-:Y:S01]  /*0ef0*/  HGMMA.64x64x16.F32.BF16 R120, gdesc[UR4], R120 ;  /* 0x00e00000047879f0 */ /* 0x000fe20008701878 */
[----:B------:R-:W-:Y:S01]  /*0f00*/  UMOV UR4, UR8 ;  /* 0x0000000800047c82 */ /* 0x000fe20008000000 */
[----:B------:R-:W-:Y:S02]  /*0f10*/  UMOV UR5, 0x80000020 ;  /* 0x8000002000057882 */ /* 0x000fe40000000000 */
[----:B------:R-:W-:Y:S01]  /*0f20*/  HGMMA.64x64x16.F32.BF16 R88, gdesc[UR4], R88 ;  /* 0x00e00000045879f0 */ /* 0x000fe20008701858 */
[----:B------:R-:W-:Y:S01]  /*0f30*/  UMOV UR4, UR9 ;  /* 0x0000000900047c82 */ /* 0x000fe20008000000 */
[----:B------:R-:W-:Y:S02]  /*0f40*/  UMOV UR5, 0x80000020 ;  /* 0x8000002000057882 */ /* 0x000fe40000000000 */
[----:B------:R-:W-:Y:S01]  /*0f50*/  HGMMA.64x64x16.F32.BF16 R56, gdesc[UR4], R56 ;  /* 0x00e00000043879f0 */ /* 0x000fe20008701838 */
[----:B------:R-:W-:Y:S01]  /*0f60*/  UMOV UR4, UR10 ;  /* 0x0000000a00047c82 */ /* 0x000fe20008000000 */
[----:B------:R-:W-:-:S02]  /*0f70*/  UMOV UR5, 0x80000020 ;  /* 0x8000002000057882 */ /* 0x000fc40000000000 */
[----:B------:R-:W-:Y:S01]  /*0f80*/  HGMMA.64x64x16.F32.BF16 R24, gdesc[UR4], R24, gsb0 ;  /* 0x00e00000041879f0 */ /* 0x000fe20008001818 */
[----:B------:R-:W-:-:S05]  /*0f90*/  UMOV UR4, 0x1 ;  /* 0x0000000100047882 */ /* 0x000fca0000000000 */
.L_x_11:
[----:B0-----:R-:W-:-:S05]  /*0fa0*/  VIMNMX R4, R3, 0x1, PT ;  /* 0x0000000103047848 */ /* 0x001fca0003fe0100 */
[----:B------:R-:W-:-:S05]  /*0fb0*/  IMAD.IADD R3, R3, 0x1, -R4 ;  /* 0x0000000103037824 */ /* 0x000fca00078e0a04 */
[----:B------:R-:W-:-:S13]  /*0fc0*/  ISETP.GE.AND P1, PT, R3, 0x1, PT ;  /* 0x000000010300780c */ /* 0x000fda0003f26270 */
[----:B------:R-:W-:Y:S05]  /*0fd0*/  @!P1 BRA `(.L_x_14) ;  /* 0x0000000400509947 */ /* 0x000fea0003800000 */
[----:B------:R-:W0:Y:S01]  /*0fe0*/  S2UR UR5, SR_CgaCtaId ;  /* 0x00000000000579c3 */ /* 0x000e220000008800 */
[----:B------:R-:W-:Y:S01]  /*0ff0*/  UMOV UR6, 0x400 ;  /* 0x0000040000067882 */ /* 0x000fe20000000000 */
[----:B------:R-:W-:Y:S01]  /*1000*/  LOP3.LUT R8, R2, 0x1, RZ, 0xfc, !PT ;  /* 0x0000000102087812 */ /* 0x000fe200078efcff */
[----:B------:R-:W-:Y:S01]  /*1010*/  IMAD.MOV.U32 R7, RZ, RZ, RZ ;  /* 0x000000ffff077224 */ /* 0x000fe200078e00ff */
[----:B------:R-:W-:Y:S01]  /*1020*/  UISETP.NE.U32.AND UP0, UPT, UR4, URZ, UPT ;  /* 0x0000003f0400728c */ /* 0x000fe2000bf05070 */
[----:B------:R-:W-:Y:S01]  /*1030*/  IMAD.MOV.U32 R4, RZ, RZ, R3 ;  /* 0x000000ffff047224 */ /* 0x000fe200078e0003 */
[----:B0-----:R-:W-:-:S04]  /*1040*/  ULEA UR6, UR5, UR6, 0x18 ;  /* 0x0000000605067291 */ /* 0x001fc8000f8ec03f */
[----:B------:R-:W-:Y:S02]  /*1050*/  UIADD3 UR5, UR6, 0x2c000, URZ ;  /* 0x0002c00006057890 */ /* 0x000fe4000fffe03f */
[----:B------:R-:W-:Y:S02]  /*1060*/  USHF.R.U32.HI UR7, URZ, 0x4, UR6 ;  /* 0x000000043f077899 */ /* 0x000fe40008011606 */
[----:B------:R-:W-:Y:S02]  /*1070*/  USHF.R.U32.HI UR5, URZ, 0x4, UR5 ;  /* 0x000000043f057899 */ /* 0x000fe40008011605 */
[----:B------:R-:W-:Y:S02]  /*1080*/  ULOP3.LUT UR7, UR7, 0x3fff, URZ, 0xc0, !UPT ;  /* 0x00003fff07077892 */ /* 0x000fe4000f8ec03f */
[----:B------:R-:W-:Y:S02]  /*1090*/  ULOP3.LUT UR5, UR5, 0x3fff, URZ, 0xc0, !UPT ;  /* 0x00003fff05057892 */ /* 0x000fe4000f8ec03f */
[----:B------:R-:W-:-:S02]  /*10a0*/  ULOP3.LUT UR19, UR7, 0x10000, URZ, 0xfc, !UPT ;  /* 0x0001000007137892 */ /* 0x000fc4000f8efc3f */
[----:B------:R-:W-:-:S03]  /*10b0*/  ULOP3.LUT UR18, UR5, 0x10000, URZ, 0xfc, !UPT ;  /* 0x0001000005127892 */ /* 0x000fc6000f8efc3f */
[----:B------:R-:W-:-:S09]  /*10c0*/  UMOV UR5, URZ ;  /* 0x0000003f00057c82 */ /* 0x000fd20008000000 */
.L_x_19:
[----:B------:R-:W-:-:S13]  /*10d0*/  ISETP.NE.AND P2, PT, R8, 0x3, PT ;  /* 0x000000030800780c */ /* 0x000fda0003f45270 */
[----:B0-----:R-:W-:Y:S05]  /*10e0*/  @!P2 BRA `(.L_x_15) ;  /* 0x000000000004a947 */ /* 0x001fea0003800000 */
[----:B------:R-:W-:Y:S01]  /*10f0*/  BPT.TRAP 0x1 ;  /* 0x000000040000795c */ /* 0x000fe20000300000 */
.L_x_15:
[----:B------:R-:W-:Y:S01]  /*1100*/  SHF.L.U32 R5, R7, 0x1f, RZ ;  /* 0x0000001f07057819 */ /* 0x000fe200000006ff */
[----:B------:R-:W-:-:S12]  /*1110*/  ULEA UR7, UR4, UR6, 0x3 ;  /* 0x0000000604077291 */ /* 0x000fd8000f8e183f */
.L_x_16:
[----:B0-----:R-:W-:-:S04]  /*1120*/  IMAD.U32 R6, RZ, RZ, UR7 ;  /* 0x00000007ff067e24 */ /* 0x001fc8000f8e00ff */
[----:B------:R0:W1:Y:S03]  /*1130*/  SYNCS.PHASECHK.TRANS64.TRYWAIT P1, [R6+URZ+0x37000], R5 ;  /* 0x03700005060075a7 */ /* 0x000066000802017f */
[----:B-1----:R-:W-:Y:S05]  /*1140*/  @!P1 NANOSLEEP.SYNCS 0x989680 ;  /* 0x009896800000995d */ /* 0x002fea0003900000 */
[----:B------:R-:W1:Y:S02]  /*1150*/  @!P1 SYNCS.PHASECHK.TRANS64 P1, [R6+URZ+0x37000], R5 ;  /* 0x03700005060095a7 */ /* 0x000e64000802007f */
[----:B-1----:R-:W-:Y:S05]  /*1160*/  @!P1 BRA `(.L_x_16) ;  /* 0xfffffffc00ec9947 */ /* 0x002fea000383ffff */
[----:B------:R-:W-:Y:S01]  /*1170*/  ULEA UR7, UR4, UR19, 0xa ;  /* 0x0000001304077291 */ /* 0x000fe2000f8e503f */
[----:B------:R-:W-:Y:S01]  /*1180*/  WARPGROUP.ARRIVE ;  /* 0x00000000000079c5 */ /* 0x000fe20000000000 */
[----:B------:R-:W-:Y:S02]  /*1190*/  ULEA UR14, UR4, UR18, 0x8 ;  /* 0x00000012040e7291 */ /* 0x000fe4000f8e403f */
[----:B------:R-:W-:Y:S02]  /*11a0*/  UIADD3 UR15, UR7, 0x100, URZ ;  /* 0x00000100070f7890 */ /* 0x000fe4000fffe03f */
[----:B------:R-:W-:Y:S02]  /*11b0*/  UIADD3 UR16, UR7, 0x200, URZ ;  /* 0x0000020007107890 */ /* 0x000fe4000fffe03f */
[----:B------:R-:W-:Y:S01]  /*11c0*/  UMOV UR8, UR7 ;  /* 0x0000000700087c82 */ /* 0x000fe20008000000 */
[----:B------:R-:W-:Y:S01]  /*11d0*/  UMOV UR9, 0x80000020 ;  /* 0x8000002000097882 */ /* 0x000fe20000000000 */
[----:B------:R-:W-:Y:S01]  /*11e0*/  UMOV UR10, UR14 ;  /* 0x0000000e000a7c82 */ /* 0x000fe20008000000 */
[----:B------:R-:W-:Y:S01]  /*11f0*/  UMOV UR11, 0x80000020 ;  /* 0x80000020000b7882 */ /* 0x000fe20000000000 */
[----:B------:R-:W-:Y:S01]  /*1200*/  UIADD3 UR17, UR7, 0x300, URZ ;  /* 0x0000030007117890 */ /* 0x000fe2000fffe03f */
[----:B------:R-:W-:Y:S01]  /*1210*/  HGMMA.64x64x16.F32.BF16 R120, gdesc[UR8], R120, UP0 ;  /* 0x00e00000087879f0 */ /* 0x000fe2000bf01878 */
[----:B------:R-:W-:Y:S01]  /*1220*/  UMOV UR8, UR15 ;  /* 0x0000000f00087c82 */ /* 0x000fe20008000000 */
[----:B------:R-:W-:Y:S01]  /*1230*/  UMOV UR9, 0x80000020 ;  /* 0x8000002000097882 */ /* 0x000fe20000000000 */
[----:B------:R-:W-:Y:S01]  /*1240*/  UIADD3 UR15, UR7, 0x202, URZ ;  /* 0x00000202070f7890 */ /* 0x000fe2000fffe03f */
[----:B------:R-:W-:Y:S01]  /*1250*/  HGMMA.64x64x16.F32.BF16 R88, gdesc[UR8], R88, UP0 ;  /* 0x00e00000085879f0 */ /* 0x000fe2000bf01858 */
[----:B------:R-:W-:Y:S01]  /*1260*/  UMOV UR8, UR16 ;  /* 0x0000001000087c82 */ /* 0x000fe20008000000 */
[----:B------:R-:W-:-:S02]  /*1270*/  UMOV UR9, 0x80000020 ;  /* 0x8000002000097882 */ /* 0x000fc40000000000 */
[----:B------:R-:W-:Y:S01]  /*1280*/  HGMMA.64x64x16.F32.BF16 R56, gdesc[UR8], R56, UP0 ;  /* 0x00e00000083879f0 */ /* 0x000fe2000bf01838 */
[----:B------:R-:W-:Y:S01]  /*1290*/  UMOV UR8, UR17 ;  /* 0x0000001100087c82 */ /* 0x000fe20008000000 */
[----:B------:R-:W-:Y:S02]  /*12a0*/  UMOV UR9, 0x80000020 ;  /* 0x8000002000097882 */ /* 0x000fe40000000000 */
[----:B------:R-:W-:Y:S01]  /*12b0*/  HGMMA.64x64x16.F32.BF16 R24, gdesc[UR8], R24, UP0 ;  /* 0x00e00000081879f0 */ /* 0x000fe2000bf01818 */
[----:B------:R-:W-:Y:S02]  /*12c0*/  UIADD3 UR8, UR7, 0x2, URZ ;  /* 0x0000000207087890 */ /* 0x000fe4000fffe03f */
[----:B------:R-:W-:Y:S02]  /*12d0*/  UIADD3 UR10, UR14, 0x2, URZ ;  /* 0x000000020e0a7890 */ /* 0x000fe4000fffe03f */
[----:B------:R-:W-:Y:S01]  /*12e0*/  UIADD3 UR14, UR7, 0x102, URZ ;  /* 0x00000102070e7890 */ /* 0x000fe2000fffe03f */
[----:B------:R-:W-:Y:S01]  /*12f0*/  UMOV UR9, 0x80000020 ;  /* 0x8000002000097882 */ /* 0x000fe20000000000 */
[----:B------:R-:W-:Y:S01]  /*1300*/  UMOV UR11, 0x80000020 ;  /* 0x80000020000b7882 */ /* 0x000fe20000000000 */
[----:B------:R-:W-:-:S04]  /*1310*/  UIADD3 UR7, UR7, 0x302, URZ ;  /* 0x0000030207077890 */ /* 0x000fc8000fffe03f */
        /* <DEDUP_REMOVED lines=9> */
[----:B------:R-:W-:Y:S03]  /*13b0*/  HGMMA.64x64x16.F32.BF16 R24, gdesc[UR8], R24, gsb0 ;  /* 0x00e00000081879f0 */ /* 0x000fe60008001818 */
[----:B------:R-:W-:Y:S02]  /*13c0*/  WARPGROUP.DEPBAR.LE gsb0, 0x1 ;  /* 0x00008000000079c5 */ /* 0x000fe40000010100 */
[----:B------:R-:W-:Y:S05]  /*13d0*/  @!P2 BRA `(.L_x_17) ;  /* 0x000000000004a947 */ /* 0x000fea0003800000 */
[----:B------:R-:W-:Y:S01]  /*13e0*/  BPT.TRAP 0x1 ;  /* 0x000000040000795c */ /* 0x000fe20000300000 */
.L_x_17:
[----:B------:R-:W-:Y:S01]  /*13f0*/  ULEA UR7, UR5, UR6, 0x3 ;  /* 0x0000000605077291 */ /* 0x000fe2000f8e183f */
[----:B------:R-:W-:-:S03]  /*1400*/  ISETP.GT.U32.AND P1, PT, R2, 0x1, PT ;  /* 0x000000010200780c */ /* 0x000fc60003f24070 */
[----:B------:R-:W-:-:S04]  /*1410*/  UIADD3 UR7, UR7, 0x37058, URZ ;  /* 0x0003705807077890 */ /* 0x000fc8000fffe03f */
[----:B------:R-:W-:-:S09]  /*1420*/  UPRMT UR7, URZ, 0x654, UR7 ;  /* 0x000006543f077896 */ /* 0x000fd20008000007 */
[----:B------:R-:W-:Y:S01]  /*1430*/  SYNCS.ARRIVE.TRANS64.RED.A1T0 RZ, [UR7], RZ ;  /* 0x000000ffffff79a7 */ /* 0x000fe20008100407 */
[----:B------:R-:W-:Y:S05]  /*1440*/  @P1 BRA `(.L_x_18) ;  /* 0x0000000000041947 */ /* 0x000fea0003800000 */
[----:B------:R-:W-:Y:S01]  /*1450*/  BPT.TRAP 0x1 ;  /* 0x000000040000795c */ /* 0x000fe20000300000 */
.L_x_18:
[----:B------:R-:W-:Y:S01]  /*1460*/  UIADD3 UR4, UR4, 0x1, URZ ;  /* 0x0000000104047890 */ /* 0x000fe2000fffe03f */
[C---:B------:R-:W-:Y:S01]  /*1470*/  ISETP.GT.AND P1, PT, R4.reuse, 0x1, PT ;  /* 0x000000010400780c */ /* 0x040fe20003f24270 */
[----:B------:R-:W-:Y:S01]  /*1480*/  UIADD3 UR5, UR5, 0x1, URZ ;  /* 0x0000000105057890 */ /* 0x000fe2000fffe03f */
[----:B------:R-:W-:Y:S01]  /*1490*/  VIADD R4, R4, 0xffffffff ;  /* 0xffffffff04047836 */ /* 0x000fe20000000000 */
[----:B------:R-:W-:Y:S02]  /*14a0*/  UISETP.NE.AND UP0, UPT, UR4, 0xb, UPT ;  /* 0x0000000b0400788c */ /* 0x000fe4000bf05270 */
[----:B------:R-:W-:Y:S02]  /*14b0*/  UISETP.NE.AND UP1, UPT, UR5, 0xb, UPT ;  /* 0x0000000b0500788c */ /* 0x000fe4000bf25270 */
[----:B------:R-:W-:Y:S02]  /*14c0*/  USEL UR7, URZ, 0x1, UP0 ;  /* 0x000000013f077887 */ /* 0x000fe40008000000 */
[----:B------:R-:W-:-:S02]  /*14d0*/  USEL UR4, UR4, URZ, UP0 ;  /* 0x0000003f04047287 */ /* 0x000fc40008000000 */
[----:B------:R-:W-:Y:S02]  /*14e0*/  USEL UR5, UR5, URZ, UP1 ;  /* 0x0000003f05057287 */ /* 0x000fe40008800000 */
[----:B------:R-:W-:Y:S01]  /*14f0*/  UPLOP3.LUT UP0, UPT, UPT, UPT, UPT, 0x80, 0x0 ;  /* 0x000000000000789c */ /* 0x000fe20003f0f070 */
[----:B------:R-:W-:Y:S01]  /*1500*/  LOP3.LUT R7, R7, UR7, RZ, 0x3c, !PT ;  /* 0x0000000707077c12 */ /* 0x000fe2000f8e3cff */
[----:B------:R-:W-:Y:S09]  /*1510*/  @P1 BRA `(.L_x_19) ;  /* 0xfffffff800ec1947 */ /* 0x000ff2000383ffff */
.L_x_14:
[----:B------:R-:W-:Y:S02]  /*1520*/  WARPGROUP.DEPBAR.LE gsb0, 0x0 ;  /* 0x00008000000079c5 */ /* 0x000fe40000010000 */
[----:B------:R-:W-:Y:S05]  /*1530*/  @!P0 BRA `(.L_x_20) ;  /* 0x0000000000448947 */ /* 0x000fea0003800000 */
[----:B------:R-:W-:-:S04]  /*1540*/  LOP3.LUT R4, R2, 0x1, RZ, 0xfc, !PT ;  /* 0x0000000102047812 */ /* 0x000fc800078efcff */
[----:B------:R-:W-:-:S13]  /*1550*/  ISETP.NE.AND P0, PT, R4, 0x3, PT ;  /* 0x000000030400780c */ /* 0x000fda0003f05270 */
[----:B------:R-:W-:Y:S05]  /*1560*/  @!P0 BRA `(.L_x_21) ;  /* 0x0000000000048947 */ /* 0x000fea0003800000 */
[----:B------:R-:W-:Y:S01]  /*1570*/  BPT.TRAP 0x1 ;  /* 0x000000040000795c */ /* 0x000fe20000300000 */
.L_x_21:
[----:B0-----:R-:W0:Y:S01]  /*1580*/  S2R R6, SR_CgaCtaId ;  /* 0x0000000000067919 */ /* 0x001e220000008800 */
[----:B------:R-:W-:Y:S01]  /*1590*/  IMAD.WIDE.U32 R4, R3, -0x45d1745d, RZ ;  /* 0xba2e8ba303047825 */ /* 0x000fe200078e00ff */
[----:B------:R-:W-:-:S04]  /*15a0*/  ISETP.GT.U32.AND P0, PT, R2, 0x1, PT ;  /* 0x000000010200780c */ /* 0x000fc80003f04070 */
[----:B------:R-:W-:Y:S02]  /*15b0*/  SHF.R.U32.HI R4, RZ, 0x3, R5 ;  /* 0x00000003ff047819 */ /* 0x000fe40000011605 */
[----:B------:R-:W-:-:S03]  /*15c0*/  MOV R5, 0x400 ;  /* 0x0000040000057802 */ /* 0x000fc60000000f00 */
[----:B------:R-:W-:Y:S01]  /*15d0*/  IMAD R3, R4, -0xb, R3 ;  /* 0xfffffff504037824 */ /* 0x000fe200078e0203 */
[----:B0-----:R-:W-:-:S05]  /*15e0*/  LEA R6, R6, R5, 0x18 ;  /* 0x0000000506067211 */ /* 0x001fca00078ec0ff */
[----:B------:R-:W-:-:S04]  /*15f0*/  IMAD R3, R3, 0x8, R6 ;  /* 0x0000000803037824 */ /* 0x000fc800078e0206 */
[----:B------:R-:W-:-:S05]  /*1600*/  VIADD R3, R3, 0x37058 ;  /* 0x0003705803037836 */ /* 0x000fca0000000000 */
[----:B------:R-:W-:-:S04]  /*1610*/  PRMT R3, RZ, 0x654, R3 ;  /* 0x00000654ff037816 */ /* 0x000fc80000000003 */
[----:B------:R1:W-:Y:S01]  /*1620*/  SYNCS.ARRIVE.TRANS64.RED.A1T0 RZ, [R3+URZ], RZ ;  /* 0x000000ff03ff79a7 */ /* 0x0003e2000810043f */
[----:B------:R-:W-:Y:S05]  /*1630*/  @P0 BRA `(.L_x_20) ;  /* 0x0000000000040947 */ /* 0x000fea0003800000 */
[----:B------:R-:W-:Y:S01]  /*1640*/  BPT.TRAP 0x1 ;  /* 0x000000040000795c */ /* 0x000fe20000300000 */
.L_x_20:
[----:B------:R-:W2:Y:S01]  /*1650*/  S2R R4, SR_CTAID.Y ;  /* 0x0000000000047919 */ /* 0x000ea20000002600 */
[----:B------:R-:W-:Y:S01]  /*1660*/  ULDC.64 UR4, c[0x0][0x280] ;  /* 0x0000a00000047ab9 */ /* 0x000fe20000000a00 */
[----:B-1----:R-:W-:Y:S01]  /*1670*/  SHF.R.S32.HI R3, RZ, 0x1f, R0 ;  /* 0x0000001fff037819 */ /* 0x002fe20000011400 */
[----:B------:R-:W1:Y:S03]  /*1680*/  S2R R9, SR_CTAID.X ;  /* 0x0000000000097919 */ /* 0x000e660000002500 */
[----:B------:R-:W-:-:S04]  /*1690*/  LEA.HI R2, R3, R0, RZ, 0x2 ;  /* 0x0000000003027211 */ /* 0x000fc800078f10ff */
[--C-:B0-----:R-:W-:Y:S02]  /*16a0*/  SHF.R.S32.HI R6, RZ, 0x2, R2.reuse ;  /* 0x00000002ff067819 */ /* 0x101fe40000011402 */
[----:B------:R-:W-:-:S04]  /*16b0*/  SHF.R.S32.HI R5, RZ, 0x1f, R2 ;  /* 0x0000001fff057819 */ /* 0x000fc80000011402 */
[----:B------:R-:W-:-:S04]  /*16c0*/  LEA.HI R5, R5, R6, RZ, 0x3 ;  /* 0x0000000605057211 */ /* 0x000fc800078f18ff */
[----:B------:R-:W-:Y:S01]  /*16d0*/  LOP3.LUT R7, R5, 0xfffffff8, RZ, 0xc0, !PT ;  /* 0xfffffff805077812 */ /* 0x000fe200078ec0ff */
[----:B--2---:R-:W-:Y:S02]  /*16e0*/  IMAD.SHL.U32 R4, R4, 0x40, RZ ;  /* 0x0000004004047824 */ /* 0x004fe400078e00ff */
[----:B-1----:R-:W-:-:S03]  /*16f0*/  IMAD.SHL.U32 R10, R9, 0x100, RZ ;  /* 0x00000100090a7824 */ /* 0x002fc600078e00ff */
[----:B------:R-:W-:-:S04]  /*1700*/  ISETP.GE.AND P0, PT, R4, UR5, PT ;  /* 0x0000000504007c0c */ /* 0x000fc8000bf06270 */
[----:B------:R-:W-:-:S13]  /*1710*/  ISETP.GE.OR P0, PT, R10, UR4, P0 ;  /* 0x000000040a007c0c */ /* 0x000fda0008706670 */
[----:B------:R-:W-:Y:S05]  /*1720*/  @P0 EXIT ;  /* 0x000000000000094d */ /* 0x000fea0003800000 */
[----:B------:R-:W0:Y:S01]  /*1730*/  LDC.64 R12, c[0x0][0x5d0] ;  /* 0x00017400ff0c7b82 */ /* 0x000e220000000a00 */
[----:B------:R-:W-:Y:S01]  /*1740*/  LOP3.LUT R5, R2, 0x7ffffffc, RZ, 0xc0, !PT ;  /* 0x7ffffffc02057812 */ /* 0x000fe200078ec0ff */
[----:B------:R-:W-:Y:S01]  /*1750*/  IMAD.IADD R2, R6, 0x1, -R7 ;  /* 0x0000000106027824 */ /* 0x000fe200078e0a07 */
[----:B------:R-:W-:Y:S02]  /*1760*/  LEA.HI R6, R3, R0, RZ, 0x5 ;  /* 0x0000000003067211 */ /* 0x000fe400078f28ff */
[----:B---3-5:R-:W-:Y:S01]  /*1770*/  FSETP.NEU.AND P1, PT, R14, RZ, PT ;  /* 0x000000ff0e00720b */ /* 0x028fe20003f2d000 */
[----:B------:R-:W-:Y:S01]  /*1780*/  IMAD.IADD R5, R0, 0x1, -R5 ;  /* 0x0000000100057824 */ /* 0x000fe200078e0a05 */
[----:B------:R-:W-:Y:S02]  /*1790*/  SHF.R.S32.HI R3, RZ, 0x1f, R2 ;  /* 0x0000001fff037819 */ /* 0x000fe40000011402 */
[----:B------:R-:W-:Y:S01]  /*17a0*/  SHF.R.S32.HI R15, RZ, 0x5, R6 ;  /* 0x00000005ff0f7819 */ /* 0x000fe20000011406 */
[----:B------:R-:W-:-:S02]  /*17b0*/  IMAD.SHL.U32 R5, R5, 0x2, RZ ;  /* 0x0000000205057824 */ /* 0x000fc400078e00ff */
[----:B------:R-:W-:-:S03]  /*17c0*/  IMAD.WIDE R8, R9, 0x100, R2 ;  /* 0x0000010009087825 */ /* 0x000fc600078e0202 */
[----:B------:R-:W-:Y:S01]  /*17d0*/  SHF.R.S32.HI R7, RZ, 0x1f, R5 ;  /* 0x0000001fff077819 */ /* 0x000fe20000011405 */
[C---:B------:R-:W-:Y:S01]  /*17e0*/  IMAD R3, R15.reuse, -0x10, -R10 ;  /* 0xfffffff00f037824 */ /* 0x040fe200078e0a0a */
[C---:B------:R-:W-:Y:S01]  /*17f0*/  IADD3 R6, P0, R4.reuse, R5, RZ ;  /* 0x0000000504067210 */ /* 0x040fe20007f1e0ff */
[----:B------:R-:W-:Y:S01]  /*1800*/  IMAD.WIDE R8, R15, 0x10, R8 ;  /* 0x000000100f087825 */ /* 0x000fe200078e0208 */
[----:B------:R-:W-:Y:S02]  /*1810*/  IADD3 R10, -R5, UR5, -R4 ;  /* 0x00000005050a7c10 */ /* 0x000fe4000fffe904 */
[----:B------:R-:W-:Y:S02]  /*1820*/  LEA.HI.X.SX32 R7, R4, R7, 0x1, P0 ;  /* 0x0000000704077211 */ /* 0x000fe400000f0eff */
[----:B------:R-:W-:Y:S01]  /*1830*/  IADD3 R0, R3, UR4, -R2 ;  /* 0x0000000403007c10 */ /* 0x000fe2000fffe802 */
[-C--:B0-----:R-:W-:Y:S01]  /*1840*/  IMAD R2, R9, R12.reuse, RZ ;  /* 0x0000000c09027224 */ /* 0x081fe200078e02ff */
[----:B------:R-:W-:Y:S01]  /*1850*/  ISETP.GT.AND P3, PT, R10, RZ, PT ;  /* 0x000000ff0a00720c */ /* 0x000fe20003f64270 */
[----:B------:R-:W-:Y:S01]  /*1860*/  IMAD.WIDE.U32 R18, R8, R12, R6 ;  /* 0x0000000c08127225 */ /* 0x000fe200078e0006 */
[----:B------:R-:W-:-:S02]  /*1870*/  SHF.L.U64.HI R15, R12, 0x3, R13 ;  /* 0x000000030c0f7819 */ /* 0x000fc4000001020d */
[----:B------:R-:W-:Y:S01]  /*1880*/  P2R R3, PR, RZ, 0x8 ;  /* 0x00000008ff037803 */ /* 0x000fe20000000000 */
[----:B------:R-:W-:Y:S01]  /*1890*/  IMAD R21, R8, R13, R2 ;  /* 0x0000000d08157224 */ /* 0x000fe200078e0202 */
[----:B------:R-:W-:Y:S01]  /*18a0*/  ISETP.GT.AND P0, PT, R0, RZ, P3 ;  /* 0x000000ff0000720c */ /* 0x000fe20001f04270 */
[----:B------:R-:W-:Y:S02]  /*18b0*/  IMAD.SHL.U32 R16, R12, 0x8, RZ ;  /* 0x000000080c107824 */ /* 0x000fe400078e00ff */
[----:B------:R-:W-:Y:S01]  /*18c0*/  IMAD.IADD R21, R19, 0x1, R21 ;  /* 0x0000000113157824 */ /* 0x000fe200078e0215 */
[----:B------:R-:W-:Y:S09]  /*18d0*/  @!P1 BRA `(.L_x_22) ;  /* 0x0000006c00cc9947 */ /* 0x000ff20003800000 */
[----:B------:R-:W-:Y:S01]  /*18e0*/  ULDC.64 UR4, c[0x0][0x5b0] ;  /* 0x00016c0000047ab9 */ /* 0x000fe20000000a00 */
[----:B------:R-:W-:Y:S01]  /*18f0*/  ULDC.64 UR8, c[0x0][0x5a8] ;  /* 0x00016a0000087ab9 */ /* 0x000fe20000000a00 */
[----:B------:R-:W-:Y:S01]  /*1900*/  IMAD R17, R9, UR4, RZ ;  /* 0x0000000409117c24 */ /* 0x000fe2000f8e02ff */
[----:B------:R-:W-:Y:S01]  /*1910*/  ULDC.64 UR6, c[0x0][0x5c8] ;  /* 0x0001720000067ab9 */ /* 0x000fe20000000a00 */
[----:B------:R-:W-:-:S04]  /*1920*/  IMAD.WIDE.U32 R2, R8, UR4, R6 ;  /* 0x0000000408027c25 */ /* 0x000fc8000f8e0006 */
[----:B------:R-:W-:Y:S01]  /*1930*/  IMAD R17, R8, UR5, R17 ;  /* 0x0000000508117c24 */ /* 0x000fe2000f8e0211 */
[----:B------:R-:W-:-:S03]  /*1940*/  LEA R4, P1, R2, UR8, 0x1 ;  /* 0x0000000802047c11 */ /* 0x000fc6000f8208ff */
[----:B------:R-:W-:-:S05]  /*1950*/  IMAD.IADD R3, R3, 0x1, R17 ;  /* 0x0000000103037824 */ /* 0x000fca00078e0211 */
[----:B------:R-:W-:-:S05]  /*1960*/  LEA.HI.X R5, R2, UR9, R3, 0x1, P1 ;  /* 0x0000000902057c11 */ /* 0x000fca00088f0c03 */
[----:B------:R-:W2:Y:S01]  /*1970*/  @P0 LDG.E.LTC128B.U16 R19, desc[UR12][R4.64] ;  /* 0x0000000c04130981 */ /* 0x000ea2000c1e1520 */
[----:B------:R-:W-:Y:S01]  /*1980*/  ISETP.GT.AND P6, PT, R10, 0x1, PT ;  /* 0x000000010a00780c */ /* 0x000fe20003fc4270 */
[----:B------:R-:W-:Y:S01]  /*1990*/  BSSY B0, `(.L_x_23) ;  /* 0x000000e000007945 */ /* 0x000fe20003800000 */
[----:B------:R-:W-:Y:S02]  /*19a0*/  LEA R2, P2, R18, UR6, 0x1 ;  /* 0x0000000612027c11 */ /* 0x000fe4000f8408ff */
[----:B------:R-:W-:Y:S01]  /*19b0*/  ISETP.GT.AND P1, PT, R0, RZ, P6 ;  /* 0x000000ff0000720c */ /* 0x000fe20003724270 */
[----:B--2---:R-:W-:-:S04]  /*19c0*/  IMAD.U32 R3, R19, 0x10000, RZ ;  /* 0x0001000013037824 */ /* 0x004fc800078e00ff */
[----:B------:R-:W-:-:S04]  /*19d0*/  FMUL R3, R3, R14 ;  /* 0x0000000e03037220 */ /* 0x000fc80000400000 */
[----:B------:R-:W-:-:S05]  /*19e0*/  FFMA R3, R120, R11, R3 ;  /* 0x0000000b78037223 */ /* 0x000fca0000000003 */
[----:B------:R-:W-:Y:S02]  /*19f0*/  F2FP.BF16.F32.PACK_AB R20, RZ, R3 ;  /* 0x00000003ff14723e */ /* 0x000fe400000010ff */
[----:B------:R-:W-:Y:S02]  /*1a00*/  P2R R3, PR, RZ, 0x40 ;  /* 0x00000040ff037803 */ /* 0x000fe40000000000 */
[----:B------:R-:W-:Y:S02]  /*1a10*/  LEA.HI.X R3, R18, UR7, R21, 0x1, P2 ;  /* 0x0000000712037c11 */ /* 0x000fe400090f0c15 */
[----:B------:R-:W-:Y:S02]  /*1a20*/  PRMT R18, R20, 0x7610, R18 ;  /* 0x0000761014127816 */ /* 0x000fe40000000012 */
[----:B------:R-:W-:-:S03]  /*1a30*/  PRMT R20, R19, 0x7610, R20 ;  /* 0x0000761013147816 */ /* 0x000fc60000000014 */
[----:B------:R0:W-:Y:S01]  /*1a40*/  @P0 STG.E.U16 desc[UR12][R2.64], R18 ;  /* 0x0000001202000986 */ /* 0x0001e2000c10150c */
[----:B------:R-:W-:Y:S05]  /*1a50*/  @!P1 BRA `(.L_x_24) ;  /* 0x0000000000049947 */ /* 0x000fea0003800000 */
[----:B------:R1:W5:Y:S02]  /*1a60*/  LDG.E.LTC128B.U16 R20, desc[UR12][R4.64+0x2] ;  /* 0x0000020c04147981 */ /* 0x000364000c1e1520 */
.L_x_24:
[----:B------:R-:W-:Y:S05]  /*1a70*/  BSYNC B0 ;  /* 0x0000000000007941 */ /* 0x000fea0003800000 */
.L_x_23:
[----:B------:R-:W-:Y:S01]  /*1a80*/  USHF.L.U32 UR6, UR4, 0x3, URZ ;  /* 0x0000000304067899 */ /* 0x000fe2000800063f */
[----:B-----5:R-:W-:Y:S01]  /*1a90*/  IMAD.U32 R9, R20, 0x10000, RZ ;  /* 0x0001000014097824 */ /* 0x020fe200078e00ff */
[----:B------:R-:W-:Y:S01]  /*1aa0*/  USHF.L.U64.HI UR7, UR4, 0x3, UR5 ;  /* 0x0000000304077899 */ /* 0x000fe20008010205 */
[----:B------:R-:W-:Y:S02]  /*1ab0*/  ISETP.GT.AND P0, PT, R0, 0x8, P3 ;  /* 0x000000080000780c */ /* 0x000fe40001f04270 */
[----:B------:R-:W-:Y:S01]  /*1ac0*/  FMUL R22, R9, R14 ;  /* 0x0000000e09167220 */ /* 0x000fe20000400000 */
[----:B0-----:R-:W-:Y:S02]  /*1ad0*/  IMAD.U32 R18, RZ, RZ, UR6 ;  /* 0x00000006ff127e24 */ /* 0x001fe4000f8e00ff */
[----:B------:R-:W-:Y:S02]  /*1ae0*/  IMAD.U32 R19, RZ, RZ, UR7 ;  /* 0x00000007ff137e24 */ /* 0x000fe4000f8e00ff */
[----:B------:R-:W-:Y:S01]  /*1af0*/  FFMA R22, R121, R11, R22 ;  /* 0x0000000b79167223 */ /* 0x000fe20000000016 */
[----:B------:R-:W-:-:S04]  /*1b00*/  IMAD.WIDE.U32 R8, R8, UR4, R18 ;  /* 0x0000000408087c25 */ /* 0x000fc8000f8e0012 */
[----:B------:R-:W-:Y:S02]  /*1b10*/  F2FP.BF16.F32.PACK_AB R22, RZ, R22 ;  /* 0x00000016ff16723e */ /* 0x000fe400000010ff */
[----:B------:R-:W-:-:S03]  /*1b20*/  IADD3 R6, P2, R6, R8, RZ ;  /* 0x0000000806067210 */ /* 0x000fc60007f5e0ff */
[----:B------:R0:W-:Y:S01]  /*1b30*/  @P1 STG.E.U16 desc[UR12][R2.64+0x2], R22 ;  /* 0x0000021602001986 */ /* 0x0001e2000c10150c */
[----:B------:R-:W-:Y:S02]  /*1b40*/  IADD3.X R7, R7, R17, R9, P2, !PT ;  /* 0x0000001107077210 */ /* 0x000fe400017fe409 */
[----:B------:R-:W-:-:S04]  /*1b50*/  LEA R8, P2, R6, UR8, 0x1 ;  /* 0x0000000806087c11 */ /* 0x000fc8000f8408ff */
[----:B------:R-:W-:-:S05]  /*1b60*/  LEA.HI.X R9, R6, UR9, R7, 0x1, P2 ;  /* 0x0000000906097c11 */ /* 0x000fca00090f0c07 */
[----:B------:R-:W2:Y:S01]  /*1b70*/  @P0 LDG.E.LTC128B.U16 R20, desc[UR12][R8.64] ;  /* 0x0000000c08140981 */ /* 0x000ea2000c1e1520 */
[C---:B------:R-:W-:Y:S01]  /*1b80*/  SHF.L.U64.HI R15, R16.reuse, 0x1, R15 ;  /* 0x00000001100f7819 */ /* 0x040fe2000001020f */
[----:B------:R-:W-:Y:S01]  /*1b90*/  BSSY B0, `(.L_x_25) ;  /* 0x000000b000007945 */ /* 0x000fe20003800000 */
[----:B------:R-:W-:Y:S02]  /*1ba0*/  LEA R6, P2, R16, R2, 0x1 ;  /* 0x0000000210067211 */ /* 0x000fe400078408ff */
[----:B------:R-:W-:Y:S01]  /*1bb0*/  ISETP.GT.AND P1, PT, R0, 0x8, P6 ;  /* 0x000000080000780c */ /* 0x000fe20003724270 */
[----:B--2---:R-:W-:-:S04]  /*1bc0*/  IMAD.U32 R7, R20, 0x10000, RZ ;  /* 0x0001000014077824 */ /* 0x004fc800078e00ff */
[----:B------:R-:W-:-:S04]  /*1bd0*/  FMUL R7, R7, R14 ;  /* 0x0000000e07077220 */ /* 0x000fc80000400000 */
[----:B------:R-:W-:-:S05]  /*1be0*/  FFMA R7, R122, R11, R7 ;  /* 0x0000000b7a077223 */ /* 0x000fca0000000007 */
[----:B------:R-:W-:Y:S01]  /*1bf0*/  F2FP.BF16.F32.PACK_AB R16, RZ, R7 ;  /* 0x00000007ff10723e */ /* 0x000fe200000010ff */
[----:B------:R-:W-:-:S05]  /*1c00*/  IMAD.X R7, R15, 0x1, R3, P2 ;  /* 0x000000010f077824 */ /* 0x000fca00010e0603 */
[----:B------:R0:W-:Y:S01]  /*1c10*/  @P0 STG.E.U16 desc[UR12][R6.64], R16 ;  /* 0x0000001006000986 */ /* 0x0001e2000c10150c */
[----:B------:R-:W-:Y:S05]  /*1c20*/  @!P1 BRA `(.L_x_26) ;  /* 0x0000000000049947 */ /* 0x000fea0003800000 */
[----:B------:R2:W5:Y:S02]  /*1c30*/  LDG.E.LTC128B.U16 R20, desc[UR12][R8.64+0x2] ;  /* 0x0000020c08147981 */ /* 0x000564000c1e1520 */
.L_x_26:
[----:B------:R-:W-:Y:S05]  /*1c40*/  BSYNC B0 ;  /* 0x0000000000007941 */ /* 0x000fea0003800000 */
.L_x_25:
[----:B-----5:R-:W-:Y:S01]  /*1c50*/  IMAD.U32 R15, R20, 0x10000, RZ ;  /* 0x00010000140f7824 */ /* 0x020fe200078e00ff */
[----:B------:R-:W-:Y:S01]  /*1c60*/  ISETP.GT.AND P3, PT, R10, 0x8, PT ;  /* 0x000000080a00780c */ /* 0x000fe20003f64270 */
[----:B------:R-:W-:Y:S02]  /*1c70*/  BSSY B0, `(.L_x_27) ;  /* 0x0000009000007945 */ /* 0x000fe40003800000 */
[----:B0-----:R-:W-:Y:S01]  /*1c80*/  FMUL R16, R15, R14 ;  /* 0x0000000e0f107220 */ /* 0x001fe20000400000 */
[----:B------:R-:W-:Y:S02]  /*1c90*/  ISETP.GT.AND P0, PT, R0, RZ, P3 ;  /* 0x000000ff0000720c */ /* 0x000fe40001f04270 */
[----:B------:R-:W-:Y:S01]  /*1ca0*/  P2R R15, PR, RZ, 0x8 ;  /* 0x00000008ff0f7803 */ /* 0x000fe20000000000 */
[----:B------:R-:W-:-:S05]  /*1cb0*/  FFMA R16, R123, R11, R16 ;  /* 0x0000000b7b107223 */ /* 0x000fca0000000010 */
[----:B------:R-:W-:-:S05]  /*1cc0*/  F2FP.BF16.F32.PACK_AB R16, RZ, R16 ;  /* 0x00000010ff10723e */ /* 0x000fca00000010ff */
[----:B------:R0:W-:Y:S01]  /*1cd0*/  @P1 STG.E.U16 desc[UR12][R6.64+0x2], R16 ;  /* 0x0000021006001986 */ /* 0x0001e2000c10150c */
[----:B------:R-:W-:Y:S05]  /*1ce0*/  @!P0 BRA `(.L_x_28) ;  /* 0x0000000000048947 */ /* 0x000fea0003800000 */
[----:B------:R3:W5:Y:S02]  /*1cf0*/  LDG.E.LTC128B.U16 R20, desc[UR12][R4.64+0x10] ;  /* 0x0000100c04147981 */ /* 0x000764000c1e1520 */
.L_x_28:
[----:B------:R-:W-:Y:S05]  /*1d00*/  BSYNC B0 ;  /* 0x0000000000007941 */ /* 0x000fea0003800000 */
.L_x_27:
[----:B-----5:R-:W-:Y:S01]  /*1d10*/  IMAD.U32 R15, R20, 0x10000, RZ ;  /* 0x00010000140f7824 */ /* 0x020fe200078e00ff */
[----:B------:R-:W-:Y:S01]  /*1d20*/  ISETP.GT.AND P2, PT, R10, 0x9, PT ;  /* 0x000000090a00780c */ /* 0x000fe20003f44270 */
[----:B------:R-:W-:Y:S02]  /*1d30*/  BSSY B0, `(.L_x_29) ;  /* 0x0000009000007945 */ /* 0x000fe40003800000 */
[----:B------:R-:W-:Y:S01]  /*1d40*/  FMUL R15, R15, R14 ;  /* 0x0000000e0f0f7220 */ /* 0x000fe20000400000 */
[----:B------:R-:W-:Y:S02]  /*1d50*/  ISETP.GT.AND P1, PT, R0, RZ, P2 ;  /* 0x000000ff0000720c */ /* 0x000fe40001724270 */
[----:B0-----:R-:W-:Y:S01]  /*1d60*/  P2R R16, PR, RZ, 0x4 ;  /* 0x00000004ff107803 */ /* 0x001fe20000000000 */
[----:B------:R-:W-:-:S05]  /*1d70*/  FFMA R15, R124, R11, R15 ;  /* 0x0000000b7c0f7223 */ /* 0x000fca000000000f */
[----:B------:R-:W-:-:S05]  /*1d80*/  F2FP.BF16.F32.PACK_AB R15, RZ, R15 ;  /* 0x0000000fff0f723e */ /* 0x000fca00000010ff */
[----:B------:R0:W-:Y:S01]  /*1d90*/  @P0 STG.E.U16 desc[UR12][R2.64+0x10], R15 ;  /* 0x0000100f02000986 */ /* 0x0001e2000c10150c */
[----:B------:R-:W-:Y:S05]  /*1da0*/  @!P1 BRA `(.L_x_30) ;  /* 0x0000000000049947 */ /* 0x000fea0003800000 */
[----:B------:R4:W5:Y:S02]  /*1db0*/  LDG.E.LTC128B.U16 R20, desc[UR12][R4.64+0x12] ;  /* 0x0000120c04147981 */ /* 0x000964000c1e1520 */
.L_x_30:
[----:B------:R-:W-:Y:S05]  /*1dc0*/  BSYNC B0 ;  /* 0x0000000000007941 */ /* 0x000fea0003800000 */
.L_x_29:
[----:B0----5:R-:W-:Y:S01]  /*1dd0*/  IMAD.U32 R15, R20, 0x10000, RZ ;  /* 0x00010000140f7824 */ /* 0x021fe200078e00ff */
[----:B------:R-:W-:Y:S01]  /*1de0*/  ISETP.GT.AND P0, PT, R0, 0x8, P3 ;  /* 0x000000080000780c */ /* 0x000fe20001f04270 */
[----:B------:R-:W-:Y:S02]  /*1df0*/  BSSY B0, `(.L_x_31) ;  /* 0x0000007000007945 */ /* 0x000fe40003800000 */
[----:B------:R-:W-:-:S04]  /*1e00*/  FMUL R16, R15, R14 ;  /* 0x0000000e0f107220 */ /* 0x000fc80000400000 */
[----:B------:R-:W-:-:S05]  /*1e10*/  FFMA R16, R125, R11, R16 ;  /* 0x0000000b7d107223 */ /* 0x000fca0000000010 */
[----:B------:R-:W-:-:S05]  /*1e20*/  F2FP.BF16.F32.PACK_AB R16, RZ, R16 ;  /* 0x00000010ff10723e */ /* 0x000fca00000010ff */
[----:B------:R0:W-:Y:S01]  /*1e30*/  @P1 STG.E.U16 desc[UR12][R2.64+0x12], R16 ;  /* 0x0000121002001986 */ /* 0x0001e2000c10150c */
[----:B------:R-:W-:Y:S05]  /*1e40*/  @!P0 BRA `(.L_x_32) ;  /* 0x0000000000048947 */ /* 0x000fea0003800000 */
[----:B------:R0:W5:Y:S02]  /*1e50*/  LDG.E.LTC128B.U16 R20, desc[UR12][R8.64+0x10] ;  /* 0x0000100c08147981 */ /* 0x000164000c1e1520 */
.L_x_32:
[----:B------:R-:W-:Y:S05]  /*1e60*/  BSYNC B0 ;  /* 0x0000000000007941 */ /* 0x000fea0003800000 */
.L_x_31:
[----:B-----5:R-:W-:Y:S01]  /*1e70*/  IMAD.U32 R15, R20, 0x10000, RZ ;  /* 0x00010000140f7824 */ /* 0x020fe200078e00ff */
        /* <DEDUP_REMOVED lines=8> */
.L_x_34:
[----:B------:R-:W-:Y:S05]  /*1f00*/  BSYNC B0 ;  /* 0x0000000000007941 */ /* 0x000fea0003800000 */
.L_x_33:
[----:B0----5:R-:W-:Y:S01]  /*1f10*/  IMAD.U32 R15, R20, 0x10000, RZ ;  /* 0x00010000140f7824 */ /* 0x021fe200078e00ff */
[----:B------:R-:W-:Y:S01]  /*1f20*/  ISETP.GT.AND P2, PT, R10, 0x10, PT ;  /* 0x000000100a00780c */ /* 0x000fe20003f44270 */
[----:B------:R-:W-:Y:S02]  /*1f30*/  BSSY B0, `(.L_x_35) ;  /* 0x0000009000007945 */ /* 0x000fe40003800000 */
[----:B------:R-:W-:Y:S01]  /*1f40*/  FMUL R16, R15, R14 ;  /* 0x0000000e0f107220 */ /* 0x000fe20000400000 */
[----:B------:R-:W-:Y:S02]  /*1f50*/  ISETP.GT.AND P0, PT, R0, RZ, P2 ;  /* 0x000000ff0000720c */ /* 0x000fe40001704270 */
[----:B------:R-:W-:Y:S01]  /*1f60*/  P2R R15, PR, RZ, 0x4 ;  /* 0x00000004ff0f7803 */ /* 0x000fe20000000000 */
[----:B------:R-:W-:-:S05]  /*1f70*/  FFMA R16, R127, R11, R16 ;  /* 0x0000000b7f107223 */ /* 0x000fca0000000010 */
[----:B------:R-:W-:-:S05]  /*1f80*/  F2FP.BF16.F32.PACK_AB R16, RZ, R16 ;  /* 0x00000010ff10723e */ /* 0x000fca00000010ff */
[----:B------:R0:W-:Y:S01]  /*1f90*/  @P1 STG.E.U16 desc[UR12][R6.64+0x12], R16 ;  /* 0x0000121006001986 */ /* 0x0001e2000c10150c */
[----:B------:R-:W-:Y:S05]  /*1fa0*/  @!P0 BRA `(.L_x_36) ;  /* 0x0000000000048947 */ /* 0x000fea0003800000 */
[----:B------:R0:W5:Y:S02]  /*1fb0*/  LDG.E.LTC128B.U16 R20, desc[UR12][R4.64+0x20] ;  /* 0x0000200c04147981 */ /* 0x000164000c1e1520 */
.L_x_36:
[----:B------:R-:W-:Y:S05]  /*1fc0*/  BSYNC B0 ;  /* 0x0000000000007941 */ /* 0x000fea0003800000 */
.L_x_35:
[----:B-----5:R-:W-:Y:S01]  /*1fd0*/  IMAD.U32 R15, R20, 0x10000, RZ ;  /* 0x00010000140f7824 */ /* 0x020fe200078e00ff */
[----:B------:R-:W-:Y:S01]  /*1fe0*/  ISETP.GT.AND P1, PT, R10, 0x11, PT ;  /* 0x000000110a00780c */ /* 0x000fe20003f24270 */
[----:B------:R-:W-:Y:S02]  /*1ff0*/  BSSY B0, `(.L_x_37) ;  /* 0x0000009000007945 */ /* 0x000fe40003800000 */
[----:B------:R-:W-:-:S04]  /*2000*/  FMUL R15, R15, R14 ;  /* 0x0000000e0f0f7220 */ /* 0x000fc80000400000 */
[----:B------:R-:W-:-:S05]  /*2010*/  FFMA R15, R128, R11, R15 ;  /* 0x0000000b800f7223 */ /* 0x000fca000000000f */
[----:B------:R-:W-:-:S05]  /*2020*/  F2FP.BF16.F32.PACK_AB R15, RZ, R15 ;  /* 0x0000000fff0f723e */ /* 0x000fca00000010ff */
[----:B------:R1:W-:Y:S01]  /*2030*/  @P0 STG.E.U16 desc[UR12][R2.64+0x20], R15 ;  /* 0x0000200f02000986 */ /* 0x0003e2000c10150c */
[----:B------:R-:W-:Y:S02]  /*2040*/  ISETP.GT.AND P0, PT, R0, RZ, P1 ;  /* 0x000000ff0000720c */ /* 0x000fe40000f04270 */
[----:B-1----:R-:W-:-:S11]  /*2050*/  P2R R15, PR, RZ, 0x2 ;  /* 0x00000002ff0f7803 */ /* 0x002fd60000000000 */
[----:B------:R-:W-:Y:S05]  /*2060*/  @!P0 BRA `(.L_x_38) ;  /* 0x0000000000048947 */ /* 0x000fea0003800000 */
[----:B------:R1:W5:Y:S02]  /*2070*/  LDG.E.LTC128B.U16 R20, desc[UR12][R4.64+0x22] ;  /* 0x0000220c04147981 */ /* 0x000364000c1e1520 */
.L_x_38:
[----:B------:R-:W-:Y:S05]  /*2080*/  BSYNC B0 ;  /* 0x0000000000007941 */ /* 0x000fea0003800000 */
.L_x_37:
[----:B-----5:R-:W-:Y:S01]  /*2090*/  IMAD.U32 R15, R20, 0x10000, RZ ;  /* 0x00010000140f7824 */ /* 0x020fe200078e00ff */
[----:B------:R-:W-:Y:S03]  /*20a0*/  BSSY B0, `(.L_x_39) ;  /* 0x0000008000007945 */ /* 0x000fe60003800000 */
[----:B0-----:R-:W-:-:S04]  /*20b0*/  FMUL R16, R15, R14 ;  /* 0x0000000e0f107220 */ /* 0x001fc80000400000 */
[----:B------:R-:W-:-:S05]  /*20c0*/  FFMA R16, R129, R11, R16 ;  /* 0x0000000b81107223 */ /* 0x000fca0000000010 */
[----:B------:R-:W-:-:S05]  /*20d0*/  F2FP.BF16.F32.PACK_AB R16, RZ, R16 ;  /* 0x00000010ff10723e */ /* 0x000fca00000010ff */
[----:B------:R0:W-:Y:S01]  /*20e0*/  @P0 STG.E.U16 desc[UR12][R2.64+0x22], R16 ;  /* 0x0000221002000986 */ /* 0x0001e2000c10150c */
[----:B------:R-:W-:-:S13]  /*20f0*/  ISETP.GT.AND P0, PT, R0, 0x8, P2 ;  /* 0x000000080000780c */ /* 0x000fda0001704270 */
[----:B0-----:R-:W-:Y:S05]  /*2100*/  @!P0 BRA `(.L_x_40) ;  /* 0x0000000000048947 */ /* 0x001fea0003800000 */
[----:B------:R0:W5:Y:S02]  /*2110*/  LDG.E.LTC128B.U16 R20, desc[UR12][R8.64+0x20] ;  /* 0x0000200c08147981 */ /* 0x000164000c1e1520 */
.L_x_40:
[----:B------:R-:W-:Y:S05]  /*2120*/  BSYNC B0 ;  /* 0x0000000000007941 */ /* 0x000fea0003800000 */
.L_x_39:
[----:B-----5:R-:W-:Y:S01]  /*2130*/  IMAD.U32 R15, R20, 0x10000, RZ ;  /* 0x00010000140f7824 */ /* 0x020fe200078e00ff */
[----:B------:R-:W-:Y:S03]  /*2140*/  BSSY B0, `(.L_x_41) ;  /* 0x0000008000007945 */ /* 0x000fe60003800000 */
[----:B------:R-:W-:-:S04]  /*2150*/  FMUL R15, R15, R14 ;  /* 0x0000000e0f0f7220 */ /* 0x000fc80000400000 */
[----:B------:R-:W-:-:S05]  /*2160*/  FFMA R15, R130, R11, R15 ;  /* 0x0000000b820f7223 */ /* 0x000fca000000000f */
[----:B------:R-:W-:-:S05]  /*2170*/  F2FP.BF16.F32.PACK_AB R15, RZ, R15 ;  /* 0x0000000fff0f723e */ /* 0x000fca00000010ff */
[----:B------:R0:W-:Y:S01]  /*2180*/  @P0 STG.E.U16 desc[UR12][R6.64+0x20], R15 ;  /* 0x0000200f06000986 */ /* 0x0001e2000c10150c */
[----:B------:R-:W-:-:S13]  /*2190*/  ISETP.GT.AND P0, PT, R0, 0x8, P1 ;  /* 0x000000080000780c */ /* 0x000fda0000f04270 */
[----:B0-----:R-:W-:Y:S05]  /*21a0*/  @!P0 BRA `(.L_x_42) ;  /* 0x0000000000048947 */ /* 0x001fea0003800000 */
[----:B------:R0:W5:Y:S02]  /*21b0*/  LDG.E.LTC128B.U16 R20, desc[UR12][R8.64+0x22] ;  /* 0x0000220c08147981 */ /* 0x000164000c1e1520 */
.L_x_42:
[----:B------:R-:W-:Y:S05]  /*21c0*/  BSYNC B0 ;  /* 0x0000000000007941 */ /* 0x000fea0003800000 */
.L_x_41:
[----:B-----5:R-:W-:Y:S01]  /*21d0*/  IMAD.U32 R15, R20, 0x10000, RZ ;  /* 0x00010000140f7824 */ /* 0x020fe200078e00ff */
[C---:B------:R-:W-:Y:S01]  /*21e0*/  SHF.L.U64.HI R21, R12.reuse, 0x7, R13 ;  /* 0x000000070c157819 */ /* 0x040fe2000001020d */
[----:B------:R-:W-:Y:S01]  /*21f0*/  IMAD.SHL.U32 R17, R12, 0x80, RZ ;  /* 0x000000800c117824 */ /* 0x000fe200078e00ff */
[----:B------:R-:W-:Y:S01]  /*2200*/  ISETP.GT.AND P2, PT, R10, 0x18, PT ;  /* 0x000000180a00780c */ /* 0x000fe20003f44270 */
[----:B------:R-:W-:Y:S01]  /*2210*/  FMUL R16, R15, R14 ;  /* 0x0000000e0f107220 */ /* 0x000fe20000400000 */
[----:B------:R-:W-:Y:S02]  /*2220*/  BSSY B0, `(.L_x_43) ;  /* 0x000000d000007945 */ /* 0x000fe40003800000 */
[----:B------:R-:W-:Y:S01]  /*2230*/  LOP3.LUT R15, R17, 0x2, RZ, 0xfc, !PT ;  /* 0x00000002110f7812 */ /* 0x000fe200078efcff */
[----:B------:R-:W-:-:S05]  /*2240*/  FFMA R16, R131, R11, R16 ;  /* 0x0000000b83107223 */ /* 0x000fca0000000010 */
[----:B------:R-:W-:-:S05]  /*2250*/  F2FP.BF16.F32.PACK_AB R16, RZ, R16 ;  /* 0x00000010ff10723e */ /* 0x000fca00000010ff */
[----:B------:R1:W-:Y:S01]  /*2260*/  @P0 STG.E.U16 desc[UR12][R6.64+0x22], R16 ;  /* 0x0000221006000986 */ /* 0x0003e2000c10150c */
[----:B------:R-:W-:-:S05]  /*2270*/  IADD3 R124, P0, R15, R2, RZ ;  /* 0x000000020f7c7210 */ /* 0x000fca0007f1e0ff */
[----:B------:R-:W-:Y:S01]  /*2280*/  IMAD.X R125, R21, 0x1, R3, P0 ;  /* 0x00000001157d7824 */ /* 0x000fe200000e0603 */
[----:B------:R-:W-:-:S05]  /*2290*/  IADD3 R12, P0, R17, R2, RZ ;  /* 0x00000002110c7210 */ /* 0x000fca0007f1e0ff */
[----:B------:R-:W-:Y:S01]  /*22a0*/  IMAD.X R13, R21, 0x1, R3, P0 ;  /* 0x00000001150d7824 */ /* 0x000fe200000e0603 */
[----:B------:R-:W-:Y:S02]  /*22b0*/  ISETP.GT.AND P0, PT, R0, RZ, P2 ;  /* 0x000000ff0000720c */ /* 0x000fe40001704270 */
[----:B-1----:R-:W-:-:S11]  /*22c0*/  P2R R16, PR, RZ, 0x4 ;  /* 0x00000004ff107803 */ /* 0x002fd60000000000 */
[----:B------:R-:W-:Y:S05]  /*22d0*/  @!P0 BRA `(.L_x_44) ;  /* 0x0000000000048947 */ /* 0x000fea0003800000 */
[----:B------:R1:W5:Y:S02]  /*22e0*/  LDG.E.LTC128B.U16 R20, desc[UR12][R4.64+0x30] ;  /* 0x0000300c04147981 */ /* 0x000364000c1e1520 */
.L_x_44:
[----:B------:R-:W-:Y:S05]  /*22f0*/  BSYNC B0 ;  /* 0x0000000000007941 */ /* 0x000fea0003800000 */
.L_x_43:
[----:B-----5:R-:W-:Y:S01]  /*2300*/  IMAD.U32 R19, R20, 0x10000, RZ ;  /* 0x0001000014137824 */ /* 0x020fe200078e00ff */
[----:B------:R-:W-:Y:S01]  /*2310*/  ISETP.GT.AND P1, PT, R10, 0x19, PT ;  /* 0x000000190a00780c */ /* 0x000fe20003f24270 */
[----:B------:R-:W-:Y:S02]  /*2320*/  BSSY B0, `(.L_x_45) ;  /* 0x0000009000007945 */ /* 0x000fe40003800000 */
[----:B------:R-:W-:Y:S01]  /*2330*/  FMUL R19, R19, R14 ;  /* 0x0000000e13137220 */ /* 0x000fe20000400000 */
[----:B------:R-:W-:-:S03]  /*2340*/  P2R R16, PR, RZ, 0x2 ;  /* 0x00000002ff107803 */ /* 0x000fc60000000000 */
[----:B------:R-:W-:-:S05]  /*2350*/  FFMA R19, R132, R11, R19 ;  /* 0x0000000b84137223 */ /* 0x000fca0000000013 */
[----:B------:R-:W-:-:S05]  /*2360*/  F2FP.BF16.F32.PACK_AB R19, RZ, R19 ;  /* 0x00000013ff13723e */ /* 0x000fca00000010ff */
[----:B------:R0:W-:Y:S01]  /*2370*/  @P0 STG.E.U16 desc[UR12][R2.64+0x30], R19 ;  /* 0x0000301302000986 */ /* 0x0001e2000c10150c */
[----:B------:R-:W-:-:S13]  /*2380*/  ISETP.GT.AND P0, PT, R0, RZ, P1 ;  /* 0x000000ff0000720c */ /* 0x000fda0000f04270 */
[----:B0-----:R-:W-:Y:S05]  /*2390*/  @!P0 BRA `(.L_x_46) ;  /* 0x0000000000048947 */ /* 0x001fea0003800000 */
[----:B------:R0:W5:Y:S02]  /*23a0*/  LDG.E.LTC128B.U16 R20, desc[UR12][R4.64+0x32] ;  /* 0x0000320c04147981 */ /* 0x000164000c1e1520 */
.L_x_46:
[----:B------:R-:W-:Y:S05]  /*23b0*/  BSYNC B0 ;  /* 0x0000000000007941 */ /* 0x000fea0003800000 */
.L_x_45:
        /* <DEDUP_REMOVED lines=9> */
.L_x_48:
[----:B------:R-:W-:Y:S05]  /*2450*/  BSYNC B0 ;  /* 0x0000000000007941 */ /* 0x000fea0003800000 */
.L_x_47:
        /* <DEDUP_REMOVED lines=9> */
.L_x_50:
[----:B------:R-:W-:Y:S05]  /*24f0*/  BSYNC B0 ;  /* 0x0000000000007941 */ /* 0x000fea0003800000 */
.L_x_49:
        /* <DEDUP_REMOVED lines=11> */
.L_x_52:
[----:B------:R-:W-:Y:S05]  /*25b0*/  BSYNC B0 ;  /* 0x0000000000007941 */ /* 0x000fea0003800000 */
.L_x_51:
        /* <DEDUP_REMOVED lines=11> */
.L_x_54:
[----:B------:R-:W-:Y:S05]  /*2670*/  BSYNC B0 ;  /* 0x0000000000007941 */ /* 0x000fea0003800000 */
.L_x_53:
        /* <DEDUP_REMOVED lines=9> */
.L_x_56:
[----:B------:R-:W-:Y:S05]  /*2710*/  BSYNC B0 ;  /* 0x0000000000007941 */ /* 0x000fea0003800000 */
.L_x_55:
        /* <DEDUP_REMOVED lines=9> */
.L_x_58:
[----:B------:R-:W-:Y:S05]  /*27b0*/  BSYNC B0 ;  /* 0x0000000000007941 */ /* 0x000fea0003800000 */
.L_x_57:
        /* <DEDUP_REMOVED lines=11> */
.L_x_60:
[----:B------:R-:W-:Y:S05]  /*2870*/  BSYNC B0 ;  /* 0x0000000000007941 */ /* 0x000fea0003800000 */
.L_x_59:
[----:B-----5:R-:W-:Y:S01]  /*2880*/  IMAD.U32 R19, R20, 0x10000, RZ ;  /* 0x0001000014137824 */ /* 0x020fe200078e00ff */
[----:B------:R-:W-:Y:S01]  /*2890*/  ISETP.GT.AND P4, PT, R10, 0x29, PT ;  /* 0x000000290a00780c */ /* 0x000fe20003f84270 */
[----:B------:R-:W-:Y:S02]  /*28a0*/  BSSY B0, `(.L_x_61) ;  /* 0x0000008000007945 */ /* 0x000fe40003800000 */
[----:B------:R-:W-:-:S04]  /*28b0*/  FMUL R19, R19, R14 ;  /* 0x0000000e13137220 */ /* 0x000fc80000400000 */
[----:B------:R-:W-:-:S05]  /*28c0*/  FFMA R19, R140, R11, R19 ;  /* 0x0000000b8c137223 */ /* 0x000fca0000000013 */
[----:B------:R-:W-:-:S05]  /*28d0*/  F2FP.BF16.F32.PACK_AB R19, RZ, R19 ;  /* 0x00000013ff13723e */ /* 0x000fca00000010ff */
[----:B------:R0:W-:Y:S01]  /*28e0*/  @P0 STG.E.U16 desc[UR12][R2.64+0x50], R19 ;  /* 0x0000501302000986 */ /* 0x0001e2000c10150c */
[----:B------:R-:W-:-:S13]  /*28f0*/  ISETP.GT.AND P0, PT, R0, RZ, P4 ;  /* 0x000000ff0000720c */ /* 0x000fda0002704270 */
[----:B0-----:R-:W-:Y:S05]  /*2900*/  @!P0 BRA `(.L_x_62) ;  /* 0x0000000000048947 */ /* 0x001fea0003800000 */
[----:B------:R0:W5:Y:S02]  /*2910*/  LDG.E.LTC128B.U16 R20, desc[UR12][R4.64+0x52] ;  /* 0x0000520c04147981 */ /* 0x000164000c1e1520 */
.L_x_62:
[----:B------:R-:W-:Y:S05]  /*2920*/  BSYNC B0 ;  /* 0x0000000000007941 */ /* 0x000fea0003800000 */
.L_x_61:
        /* <DEDUP_REMOVED lines=9> */
.L_x_64:
[----:B------:R-:W-:Y:S05]  /*29c0*/  BSYNC B0 ;  /* 0x0000000000007941 */ /* 0x000fea0003800000 */
.L_x_63:
        /* <DEDUP_REMOVED lines=9> */
.L_x_66:
[----:B------:R-:W-:Y:S05]  /*2a60*/  BSYNC B0 ;  /* 0x0000000000007941 */ /* 0x000fea0003800000 */
.L_x_65:
        /* <DEDUP_REMOVED lines=10> */
.L_x_68:
[----:B------:R-:W-:Y:S05]  /*2b10*/  BSYNC B0 ;  /* 0x0000000000007941 */ /* 0x000fea0003800000 */
.L_x_67:
        /* <DEDUP_REMOVED lines=10> */
.L_x_70:
[----:B------:R-:W-:Y:S05]  /*2bc0*/  BSYNC B0 ;  /* 0x0000000000007941 */ /* 0x000fea0003800000 */
.L_x_69:
        /* <DEDUP_REMOVED lines=9> */
.L_x_72:
[----:B------:R-:W-:Y:S05]  /*2c60*/  BSYNC B0 ;  /* 0x0000000000007941 */ /* 0x000fea0003800000 */
.L_x_71:
        /* <DEDUP_REMOVED lines=9> */
.L_x_74:
[----:B------:R-:W-:Y:S05]  /*2d00*/  BSYNC B0 ;  /* 0x0000000000007941 */ /* 0x000fea0003800000 */
.L_x_73:
        /* <DEDUP_REMOVED lines=10> */
.L_x_76:
[----:B------:R-:W-:Y:S05]  /*2db0*/  BSYNC B0 ;  /* 0x0000000000007941 */ /* 0x000fea0003800000 */
.L_x_75:
[----:B-----5:R-:W-:Y:S01]  /*2dc0*/  IMAD.U32 R19, R20, 0x10000, RZ ;  /* 0x0001000014137824 */ /* 0x020fe200078e00ff */
[----:B------:R-:W-:Y:S03]  /*2dd0*/  BSSY B0, `(.L_x_77) ;  /* 0x0000009000007945 */ /* 0x000fe60003800000 */
[----:B------:R-:W-:-:S04]  /*2de0*/  FMUL R19, R19, R14 ;  /* 0x0000000e13137220 */ /* 0x000fc80000400000 */
[----:B------:R-:W-:-:S05]  /*2df0*/  FFMA R19, R148, R11, R19 ;  /* 0x0000000b94137223 */ /* 0x000fca0000000013 */
[----:B------:R-:W-:-:S05]  /*2e00*/  F2FP.BF16.F32.PACK_AB R19, RZ, R19 ;  /* 0x00000013ff13723e */ /* 0x000fca00000010ff */
[----:B------:R0:W-:Y:S01]  /*2e10*/  @P0 STG.E.U16 desc[UR12][R2.64+0x70], R19 ;  /* 0x0000701302000986 */ /* 0x0001e2000c10150c */
[----:B------:R-:W-:-:S04]  /*2e20*/  ISETP.GT.AND P0, PT, R10, 0x39, PT ;  /* 0x000000390a00780c */ /* 0x000fc80003f04270 */
[----:B------:R-:W-:-:S13]  /*2e30*/  ISETP.GT.AND P5, PT, R0, RZ, P0 ;  /* 0x000000ff0000720c */ /* 0x000fda00007a4270 */
[----:B0-----:R-:W-:Y:S05]  /*2e40*/  @!P5 BRA `(.L_x_78) ;  /* 0x000000000004d947 */ /* 0x001fea0003800000 */
[----:B------:R0:W5:Y:S02]  /*2e50*/  LDG.E.LTC128B.U16 R20, desc[UR12][R4.64+0x72] ;  /* 0x0000720c04147981 */ /* 0x000164000c1e1520 */
.L_x_78:
[----:B------:R-:W-:Y:S05]  /*2e60*/  BSYNC B0 ;  /* 0x0000000000007941 */ /* 0x000fea0003800000 */
.L_x_77:
        /* <DEDUP_REMOVED lines=9> */
.L_x_80:
[----:B------:R-:W-:Y:S05]  /*2f00*/  BSYNC B0 ;  /* 0x0000000000007941 */ /* 0x000fea0003800000 */
.L_x_79:
        /* <DEDUP_REMOVED lines=9> */
.L_x_82:
[----:B------:R-:W-:Y:S05]  /*2fa0*/  BSYNC B0 ;  /* 0x0000000000007941 */ /* 0x000fea0003800000 */
.L_x_81:
[----:B-----5:R-:W-:Y:S01]  /*2fb0*/  IMAD.U32 R19, R20, 0x10000, RZ ;  /* 0x0001000014137824 */ /* 0x020fe200078e00ff */
[----:B------:R-:W-:Y:S01]  /*2fc0*/  LOP3.LUT R123, R17, 0x10, RZ, 0xfc, !PT ;  /* 0x00000010117b7812 */ /* 0x000fe200078efcff */
[----:B------:R-:W-:Y:S02]  /*2fd0*/  USHF.L.U32 UR22, UR4, 0x7, URZ ;  /* 0x0000000704167899 */ /* 0x000fe4000800063f */
[----:B------:R-:W-:Y:S01]  /*2fe0*/  FMUL R16, R19, R14 ;  /* 0x0000000e13107220 */ /* 0x000fe20000400000 */
[----:B------:R-:W-:-:S03]  /*2ff0*/  USHF.L.U64.HI UR4, UR4, 0x7, UR5 ;  /* 0x0000000704047899 */ /* 0x000fc60008010205 */
[----:B------:R-:W-:-:S05]  /*3000*/  FFMA R16, R151, R11, R16 ;  /* 0x0000000b97107223 */ /* 0x000fca0000000010 */
[----:B------:R-:W-:-:S05]  /*3010*/  F2FP.BF16.F32.PACK_AB R16, RZ, R16 ;  /* 0x00000010ff10723e */ /* 0x000fca00000010ff */
[----:B------:R1:W-:Y:S01]  /*3020*/  @P5 STG.E.U16 desc[UR12][R6.64+0x72], R16 ;  /* 0x0000721006005986 */ /* 0x0003e2000c10150c */
[----:B------:R-:W-:-:S05]  /*3030*/  IADD3 R126, P5, R123, R2, RZ ;  /* 0x000000027b7e7210 */ /* 0x000fca0007fbe0ff */
[----:B------:R-:W-:Y:S01]  /*3040*/  IMAD.X R127, R21, 0x1, R3, P5 ;  /* 0x00000001157f7824 */ /* 0x000fe200028e0603 */
[----:B------:R-:W-:-:S04]  /*3050*/  IADD3 R18, P5, R4, UR22, RZ ;  /* 0x0000001604127c10 */ /* 0x000fc8000ffbe0ff */
[----:B------:R-:W-:Y:S02]  /*3060*/  IADD3.X R19, R5, UR4, RZ, P5, !PT ;  /* 0x0000000405137c10 */ /* 0x000fe4000affe4ff */
[----:B------:R-:W-:-:S04]  /*3070*/  ISETP.GT.AND P5, PT, R10, RZ, PT ;  /* 0x000000ff0a00720c */ /* 0x000fc80003fa4270 */
[----:B------:R-:W-:-:S13]  /*3080*/  ISETP.GT.AND P5, PT, R0, 0x40, P5 ;  /* 0x000000400000780c */ /* 0x000fda0002fa4270 */
[----:B------:R-:W2:Y:S01]  /*3090*/  @P5 LDG.E.LTC128B.U16 R20, desc[UR12][R18.64] ;  /* 0x0000000c12145981 */ /* 0x000ea2000c1e1520 */
[----:B------:R-:W-:Y:S01]  /*30a0*/  LOP3.LUT R121, R17, 0x12, RZ, 0xfc, !PT ;  /* 0x0000001211797812 */ /* 0x000fe200078efcff */
[----:B------:R-:W-:Y:S01]  /*30b0*/  ULOP3.LUT UR21, UR22, 0x2, URZ, 0xfc, !UPT ;  /* 0x0000000216157892 */ /* 0x000fe2000f8efc3f */
[----:B--2---:R-:W-:-:S04]  /*30c0*/  IMAD.U32 R23, R20, 0x10000, RZ ;  /* 0x0001000014177824 */ /* 0x004fc800078e00ff */
[----:B------:R-:W-:-:S04]  /*30d0*/  FMUL R23, R23, R14 ;  /* 0x0000000e17177220 */ /* 0x000fc80000400000 */
[----:B------:R-:W-:-:S05]  /*30e0*/  FFMA R23, R88, R11, R23 ;  /* 0x0000000b58177223 */ /* 0x000fca0000000017 */
[----:B------:R-:W-:-:S04]  /*30f0*/  F2FP.BF16.F32.PACK_AB R23, RZ, R23 ;  /* 0x00000017ff17723e */ /* 0x000fc800000010ff */
[----:B------:R-:W-:-:S05]  /*3100*/  PRMT R22, R23, 0x7610, R22 ;  /* 0x0000761017167816 */ /* 0x000fca0000000016 */
[----:B------:R2:W-:Y:S01]  /*3110*/  @P5 STG.E.U16 desc[UR12][R12.64], R22 ;  /* 0x000000160c005986 */ /* 0x0005e2000c10150c */
[----:B------:R-:W-:-:S05]  /*3120*/  IADD3 R128, P5, R121, R2, RZ ;  /* 0x0000000279807210 */ /* 0x000fca0007fbe0ff */
[----:B------:R-:W-:Y:S01]  /*3130*/  IMAD.X R129, R21, 0x1, R3, P5 ;  /* 0x0000000115817824 */ /* 0x000fe200028e0603 */
[----:B------:R-:W-:-:S04]  /*3140*/  IADD3 R130, P5, R4, UR21, RZ ;  /* 0x0000001504827c10 */ /* 0x000fc8000ffbe0ff */
[----:B------:R-:W-:Y:S02]  /*3150*/  IADD3.X R131, R5, UR4, RZ, P5, !PT ;  /* 0x0000000405837c10 */ /* 0x000fe4000affe4ff */
[----:B------:R-:W-:-:S13]  /*3160*/  ISETP.GT.AND P5, PT, R0, 0x40, P6 ;  /* 0x000000400000780c */ /* 0x000fda00037a4270 */
[----:B------:R-:W3:Y:S01]  /*3170*/  @P5 LDG.E.LTC128B.U16 R20, desc[UR12][R130.64] ;  /* 0x0000000c82145981 */ /* 0x000ee2000c1e1520 */
[----:B------:R-:W-:Y:S01]  /*3180*/  BSSY B0, `(.L_x_83) ;  /* 0x000000e000007945 */ /* 0x000fe20003800000 */
[----:B---3--:R-:W-:-:S04]  /*3190*/  IMAD.U32 R23, R20, 0x10000, RZ ;  /* 0x0001000014177824 */ /* 0x008fc800078e00ff */
[----:B-1----:R-:W-:-:S04]  /*31a0*/  FMUL R16, R23, R14 ;  /* 0x0000000e17107220 */ /* 0x002fc80000400000 */
[----:B------:R-:W-:-:S05]  /*31b0*/  FFMA R16, R89, R11, R16 ;  /* 0x0000000b59107223 */ /* 0x000fca0000000010 */
[----:B------:R-:W-:-:S05]  /*31c0*/  F2FP.BF16.F32.PACK_AB R16, RZ, R16 ;  /* 0x00000010ff10723e */ /* 0x000fca00000010ff */
[----:B------:R1:W-:Y:S01]  /*31d0*/  @P5 STG.E.U16 desc[UR12][R124.64], R16 ;  /* 0x000000107c005986 */ /* 0x0003e2000c10150c */
[----:B------:R-:W-:-:S05]  /*31e0*/  IADD3 R88, P5, R17, R6, RZ ;  /* 0x0000000611587210 */ /* 0x000fca0007fbe0ff */
[----:B------:R-:W-:Y:S01]  /*31f0*/  IMAD.X R89, R21, 0x1, R7, P5 ;  /* 0x0000000115597824 */ /* 0x000fe200028e0607 */
[----:B--2---:R-:W-:-:S04]  /*3200*/  IADD3 R22, P5, R8, UR22, RZ ;  /* 0x0000001608167c10 */ /* 0x004fc8000ffbe0ff */
[----:B------:R-:W-:Y:S02]  /*3210*/  IADD3.X R23, R9, UR4, RZ, P5, !PT ;  /* 0x0000000409177c10 */ /* 0x000fe4000affe4ff */
[----:B------:R-:W-:-:S04]  /*3220*/  ISETP.GT.AND P5, PT, R10, RZ, PT ;  /* 0x000000ff0a00720c */ /* 0x000fc80003fa4270 */
[----:B------:R-:W-:-:S13]  /*3230*/  ISETP.GT.AND P5, PT, R0, 0x48, P5 ;  /* 0x000000480000780c */ /* 0x000fda0002fa4270 */
[----:B-1----:R-:W-:Y:S05]  /*3240*/  @!P5 BRA `(.L_x_84) ;  /* 0x000000000004d947 */ /* 0x002fea0003800000 */
[----:B------:R1:W5:Y:S02]  /*3250*/  LDG.E.LTC128B.U16 R20, desc[UR12][R22.64] ;  /* 0x0000000c16147981 */ /* 0x000364000c1e1520 */
.L_x_84:
[----:B------:R-:W-:Y:S05]  /*3260*/  BSYNC B0 ;  /* 0x0000000000007941 */ /* 0x000fea0003800000 */
.L_x_83:
[----:B-----5:R-:W-:Y:S01]  /*3270*/  IMAD.U32 R125, R20, 0x10000, RZ ;  /* 0x00010000147d7824 */ /* 0x020fe200078e00ff */
[----:B------:R-:W-:Y:S03]  /*3280*/  BSSY B0, `(.L_x_85) ;  /* 0x000000c000007945 */ /* 0x000fe60003800000 */
[----:B------:R-:W-:-:S04]  /*3290*/  FMUL R125, R125, R14 ;  /* 0x0000000e7d7d7220 */ /* 0x000fc80000400000 */
[----:B------:R-:W-:-:S05]  /*32a0*/  FFMA R125, R90, R11, R125 ;  /* 0x0000000b5a7d7223 */ /* 0x000fca000000007d */
[----:B------:R-:W-:-:S05]  /*32b0*/  F2FP.BF16.F32.PACK_AB R125, RZ, R125 ;  /* 0x0000007dff7d723e */ /* 0x000fca00000010ff */
[----:B------:R2:W-:Y:S01]  /*32c0*/  @P5 STG.E.U16 desc[UR12][R88.64], R125 ;  /* 0x0000007d58005986 */ /* 0x0005e2000c10150c */
[----:B------:R-:W-:-:S05]  /*32d0*/  IADD3 R132, P5, R15, R6, RZ ;  /* 0x000000060f847210 */ /* 0x000fca0007fbe0ff */
[----:B------:R-:W-:Y:S01]  /*32e0*/  IMAD.X R133, R21, 0x1, R7, P5 ;  /* 0x0000000115857824 */ /* 0x000fe200028e0607 */
[----:B------:R-:W-:-:S13]  /*32f0*/  ISETP.GT.AND P5, PT, R0, 0x48, P6 ;  /* 0x000000480000780c */ /* 0x000fda00037a4270 */
[----:B--2---:R-:W-:Y:S05]  /*3300*/  @!P5 BRA `(.L_x_86) ;  /* 0x00000000000cd947 */ /* 0x004fea0003800000 */
[----:B------:R-:W-:-:S04]  /*3310*/  IADD3 R124, P6, R8, UR21, RZ ;  /* 0x00000015087c7c10 */ /* 0x000fc8000ffde0ff */
[----:B------:R-:W-:-:S05]  /*3320*/  IADD3.X R125, R9, UR4, RZ, P6, !PT ;  /* 0x00000004097d7c10 */ /* 0x000fca000b7fe4ff */
[----:B------:R2:W5:Y:S04]  /*3330*/  LDG.E.LTC128B.U16 R20, desc[UR12][R124.64] ;  /* 0x0000000c7c147981 */ /* 0x000568000c1e1520 */
.L_x_86:
[----:B------:R-:W-:Y:S05]  /*3340*/  BSYNC B0 ;  /* 0x0000000000007941 */ /* 0x000fea0003800000 */
.L_x_85:
[----:B--2--5:R-:W-:Y:S01]  /*3350*/  IMAD.U32 R125, R20, 0x10000, RZ ;  /* 0x00010000147d7824 */ /* 0x024fe200078e00ff */
[----:B------:R-:W-:Y:S01]  /*3360*/  ULOP3.LUT UR20, UR22, 0x10, URZ, 0xfc, !UPT ;  /* 0x0000001016147892 */ /* 0x000fe2000f8efc3f */
[----:B------:R-:W-:Y:S02]  /*3370*/  ISETP.GT.AND P6, PT, R10, 0x8, PT ;  /* 0x000000080a00780c */ /* 0x000fe40003fc4270 */
[----:B------:R-:W-:-:S04]  /*3380*/  FMUL R16, R125, R14 ;  /* 0x0000000e7d107220 */ /* 0x000fc80000400000 */
[----:B------:R-:W-:Y:S01]  /*3390*/  FFMA R16, R91, R11, R16 ;  /* 0x0000000b5b107223 */ /* 0x000fe20000000010 */
[----:B------:R-:W-:-:S04]  /*33a0*/  LOP3.LUT R91, R17, 0x20, RZ, 0xfc, !PT ;  /* 0x00000020115b7812 */ /* 0x000fc800078efcff */
[----:B------:R-:W-:-:S05]  /*33b0*/  F2FP.BF16.F32.PACK_AB R16, RZ, R16 ;  /* 0x00000010ff10723e */ /* 0x000fca00000010ff */
[----:B------:R2:W-:Y:S01]  /*33c0*/  @P5 STG.E.U16 desc[UR12][R132.64], R16 ;  /* 0x0000001084005986 */ /* 0x0005e2000c10150c */
[----:B------:R-:W-:-:S05]  /*33d0*/  IADD3 R130, P5, R91, R2, RZ ;  /* 0x000000025b827210 */ /* 0x000fca0007fbe0ff */
[----:B------:R-:W-:Y:S01]  /*33e0*/  IMAD.X R131, R21, 0x1, R3, P5 ;  /* 0x0000000115837824 */ /* 0x000fe200028e0603 */
[----:B------:R-:W-:-:S04]  /*33f0*/  IADD3 R134, P5, R4, UR20, RZ ;  /* 0x0000001404867c10 */ /* 0x000fc8000ffbe0ff */
[----:B------:R-:W-:Y:S02]  /*3400*/  IADD3.X R135, R5, UR4, RZ, P5, !PT ;  /* 0x0000000405877c10 */ /* 0x000fe4000affe4ff */
[----:B------:R-:W-:-:S13]  /*3410*/  ISETP.GT.AND P5, PT, R0, 0x40, P6 ;  /* 0x000000400000780c */ /* 0x000fda00037a4270 */
[----:B------:R-:W3:Y:S01]  /*3420*/  @P5 LDG.E.LTC128B.U16 R20, desc[UR12][R134.64] ;  /* 0x0000000c86145981 */ /* 0x000ee2000c1e1520 */
[----:B------:R-:W-:Y:S01]  /*3430*/  ULOP3.LUT UR19, UR22, 0x12, URZ, 0xfc, !UPT ;  /* 0x0000001216137892 */ /* 0x000fe2000f8efc3f */
[----:B---3--:R-:W-:-:S04]  /*3440*/  IMAD.U32 R125, R20, 0x10000, RZ ;  /* 0x00010000147d7824 */ /* 0x008fc800078e00ff */
[----:B------:R-:W-:-:S04]  /*3450*/  FMUL R125, R125, R14 ;  /* 0x0000000e7d7d7220 */ /* 0x000fc80000400000 */
[----:B------:R-:W-:-:S05]  /*3460*/  FFMA R125, R92, R11, R125 ;  /* 0x0000000b5c7d7223 */ /* 0x000fca000000007d */
[----:B------:R-:W-:-:S04]  /*3470*/  F2FP.BF16.F32.PACK_AB R125, RZ, R125 ;  /* 0x0000007dff7d723e */ /* 0x000fc800000010ff */
[----:B------:R-:W-:Y:S02]  /*3480*/  PRMT R90, R125, 0x7610, R90 ;  /* 0x000076107d5a7816 */ /* 0x000fe4000000005a */
[----:B------:R-:W-:-:S03]  /*3490*/  LOP3.LUT R125, R17, 0x22, RZ, 0xfc, !PT ;  /* 0x00000022117d7812 */ /* 0x000fc600078efcff */
[----:B------:R3:W-:Y:S01]  /*34a0*/  @P5 STG.E.U16 desc[UR12][R126.64], R90 ;  /* 0x0000005a7e005986 */ /* 0x0007e2000c10150c */
[----:B--2---:R-:W-:-:S05]  /*34b0*/  IADD3 R132, P5, R125, R2, RZ ;  /* 0x000000027d847210 */ /* 0x004fca0007fbe0ff */
[----:B------:R-:W-:Y:S01]  /*34c0*/  IMAD.X R133, R21, 0x1, R3, P5 ;  /* 0x0000000115857824 */ /* 0x000fe200028e0603 */
[----:B------:R-:W-:-:S04]  /*34d0*/  IADD3 R134, P5, R4, UR19, RZ ;  /* 0x0000001304867c10 */ /* 0x000fc8000ffbe0ff */
[----:B------:R-:W-:Y:S02]  /*34e0*/  IADD3.X R135, R5, UR4, RZ, P5, !PT ;  /* 0x0000000405877c10 */ /* 0x000fe4000affe4ff */
[----:B------:R-:W-:-:S04]  /*34f0*/  ISETP.GT.AND P5, PT, R10, 0x9, PT ;  /* 0x000000090a00780c */ /* 0x000fc80003fa4270 */
[----:B------:R-:W-:-:S13]  /*3500*/  ISETP.GT.AND P5, PT, R0, 0x40, P5 ;  /* 0x000000400000780c */ /* 0x000fda0002fa4270 */
[----:B------:R-:W2:Y:S01]  /*3510*/  @P5 LDG.E.LTC128B.U16 R20, desc[UR12][R134.64] ;  /* 0x0000000c86145981 */ /* 0x000ea2000c1e1520 */
[----:B------:R-:W-:Y:S01]  /*3520*/  BSSY B0, `(.L_x_87) ;  /* 0x000000d000007945 */ /* 0x000fe20003800000 */
[----:B--2---:R-:W-:-:S04]  /*3530*/  IMAD.U32 R137, R20, 0x10000, RZ ;  /* 0x0001000014897824 */ /* 0x004fc800078e00ff */
[----:B------:R-:W-:-:S04]  /*3540*/  FMUL R16, R137, R14 ;  /* 0x0000000e89107220 */ /* 0x000fc80000400000 */
[----:B------:R-:W-:-:S05]  /*3550*/  FFMA R16, R93, R11, R16 ;  /* 0x0000000b5d107223 */ /* 0x000fca0000000010 */
[----:B------:R-:W-:-:S05]  /*3560*/  F2FP.BF16.F32.PACK_AB R16, RZ, R16 ;  /* 0x00000010ff10723e */ /* 0x000fca00000010ff */
[----:B------:R2:W-:Y:S01]  /*3570*/  @P5 STG.E.U16 desc[UR12][R128.64], R16 ;  /* 0x0000001080005986 */ /* 0x0005e2000c10150c */
[----:B---3--:R-:W-:-:S05]  /*3580*/  IADD3 R126, P5, R123, R6, RZ ;  /* 0x000000067b7e7210 */ /* 0x008fca0007fbe0ff */
[----:B------:R-:W-:Y:S01]  /*3590*/  IMAD.X R127, R21, 0x1, R7, P5 ;  /* 0x00000001157f7824 */ /* 0x000fe200028e0607 */
[----:B------:R-:W-:-:S13]  /*35a0*/  ISETP.GT.AND P5, PT, R0, 0x48, P6 ;  /* 0x000000480000780c */ /* 0x000fda00037a4270 */
[----:B--2---:R-:W-:Y:S05]  /*35b0*/  @!P5 BRA `(.L_x_88) ;  /* 0x00000000000cd947 */ /* 0x004fea0003800000 */
[----:B------:R-:W-:-:S04]  /*35c0*/  IADD3 R92, P6, R8, UR20, RZ ;  /* 0x00000014085c7c10 */ /* 0x000fc8000ffde0ff */
[----:B------:R-:W-:-:S05]  /*35d0*/  IADD3.X R93, R9, UR4, RZ, P6, !PT ;  /* 0x00000004095d7c10 */ /* 0x000fca000b7fe4ff */
[----:B------:R2:W5:Y:S04]  /*35e0*/  LDG.E.LTC128B.U16 R20, desc[UR12][R92.64] ;  /* 0x0000000c5c147981 */ /* 0x000568000c1e1520 */
.L_x_88:
[----:B------:R-:W-:Y:S05]  /*35f0*/  BSYNC B0 ;  /* 0x0000000000007941 */ /* 0x000fea0003800000 */
.L_x_87:
[----:B--2--5:R-:W-:Y:S01]  /*3600*/  IMAD.U32 R93, R20, 0x10000, RZ ;  /* 0x00010000145d7824 */ /* 0x024fe200078e00ff */
[----:B------:R-:W-:Y:S01]  /*3610*/  ISETP.GT.AND P6, PT, R10, 0x9, PT ;  /* 0x000000090a00780c */ /* 0x000fe20003fc4270 */
[----:B------:R-:W-:Y:S02]  /*3620*/  BSSY B0, `(.L_x_89) ;  /* 0x000000c000007945 */ /* 0x000fe40003800000 */
        /* <DEDUP_REMOVED lines=11> */
.L_x_90:
[----:B------:R-:W-:Y:S05]  /*36e0*/  BSYNC B0 ;  /* 0x0000000000007941 */ /* 0x000fea0003800000 */
.L_x_89:
[----:B--2--5:R-:W-:Y:S01]  /*36f0*/  IMAD.U32 R93, R20, 0x10000, RZ ;  /* 0x00010000145d7824 */ /* 0x024fe200078e00ff */
[----:B------:R-:W-:Y:S01]  /*3700*/  ULOP3.LUT UR18, UR22, 0x20, URZ, 0xfc, !UPT ;  /* 0x0000002016127892 */ /* 0x000fe2000f8efc3f */
[----:B------:R-:W-:Y:S02]  /*3710*/  ISETP.GT.AND P6, PT, R10, 0x10, PT ;  /* 0x000000100a00780c */ /* 0x000fe40003fc4270 */
[----:B------:R-:W-:Y:S01]  /*3720*/  FMUL R16, R93, R14 ;  /* 0x0000000e5d107220 */ /* 0x000fe20000400000 */
[----:B------:R-:W-:-:S03]  /*3730*/  LOP3.LUT R93, R17, 0x30, RZ, 0xfc, !PT ;  /* 0x00000030115d7812 */ /* 0x000fc600078efcff */
[----:B------:R-:W-:-:S05]  /*3740*/  FFMA R16, R95, R11, R16 ;  /* 0x0000000b5f107223 */ /* 0x000fca0000000010 */
        /* <DEDUP_REMOVED lines=36> */
.L_x_92:
[----:B------:R-:W-:Y:S05]  /*3990*/  BSYNC B0 ;  /* 0x0000000000007941 */ /* 0x000fea0003800000 */
.L_x_91:
        /* <DEDUP_REMOVED lines=14> */
.L_x_94:
[----:B------:R-:W-:Y:S05]  /*3a80*/  BSYNC B0 ;  /* 0x0000000000007941 */ /* 0x000fea0003800000 */
.L_x_93:
        /* <DEDUP_REMOVED lines=42> */
.L_x_96:
[----:B------:R-:W-:Y:S05]  /*3d30*/  BSYNC B0 ;  /* 0x0000000000007941 */ /* 0x000fea0003800000 */
.L_x_95:
        /* <DEDUP_REMOVED lines=14> */
.L_x_98:
[----:B------:R-:W-:Y:S05]  /*3e20*/  BSYNC B0 ;  /* 0x0000000000007941 */ /* 0x000fea0003800000 */
.L_x_97:
        /* <DEDUP_REMOVED lines=42> */
.L_x_100:
[----:B------:R-:W-:Y:S05]  /*40d0*/  BSYNC B0 ;  /* 0x0000000000007941 */ /* 0x000fea0003800000 */
.L_x_99:
        /* <DEDUP_REMOVED lines=14> */
.L_x_102:
[----:B------:R-:W-:Y:S05]  /*41c0*/  BSYNC B0 ;  /* 0x0000000000007941 */ /* 0x000fea0003800000 */
.L_x_101:
        /* <DEDUP_REMOVED lines=41> */
.L_x_104:
[----:B------:R-:W-:Y:S05]  /*4460*/  BSYNC B0 ;  /* 0x0000000000007941 */ /* 0x000fea0003800000 */
.L_x_103:
[----:B--2--5:R-:W-:Y:S01]  /*4470*/  IMAD.U32 R109, R20, 0x10000, RZ ;  /* 0x00010000146d7824 */ /* 0x024fe200078e00ff */
        /* <DEDUP_REMOVED lines=12> */
.L_x_106:
[----:B------:R-:W-:Y:S05]  /*4540*/  BSYNC B0 ;  /* 0x0000000000007941 */ /* 0x000fea0003800000 */
.L_x_105:
[----:B--2--5:R-:W-:Y:S01]  /*4550*/  IMAD.U32 R109, R20, 0x10000, RZ ;  /* 0x00010000146d7824 */ /* 0x024fe200078e00ff */
[----:B------:R-:W-:-:S03]  /*4560*/  ULOP3.LUT UR8, UR22, 0x60, URZ, 0xfc, !UPT ;  /* 0x0000006016087892 */ /* 0x000fc6000f8efc3f */
        /* <DEDUP_REMOVED lines=31> */
[----:B------:R-:W-:-:S05]  /*4760*/  IADD3 R112, P5, R105, R6, RZ ;  /* 0x0000000669707210 */ /* 0x000fca0007fbe0ff */
[----:B------:R-:W-:Y:S01]  /*4770*/  IMAD.X R113, R21, 0x1, R7, P5 ;  /* 0x0000000115717824 */ /* 0x000fe200028e0607 */
[----:B------:R-:W-:-:S13]  /*4780*/  ISETP.GT.AND P5, PT, R0, 0x48, P3 ;  /* 0x000000480000780c */ /* 0x000fda0001fa4270 */
[----:B---3--:R-:W-:Y:S05]  /*4790*/  @!P5 BRA `(.L_x_108) ;  /* 0x00000000000cd947 */ /* 0x008fea0003800000 */
[----:B------:R-:W-:-:S04]  /*47a0*/  IADD3 R2, P6, R8, UR8, RZ ;  /* 0x0000000808027c10 */ /* 0x000fc8000ffde0ff */
[----:B------:R-:W-:-:S05]  /*47b0*/  IADD3.X R3, R9, UR4, RZ, P6, !PT ;  /* 0x0000000409037c10 */ /* 0x000fca000b7fe4ff */
[----:B------:R2:W5:Y:S04]  /*47c0*/  LDG.E.LTC128B.U16 R20, desc[UR12][R2.64] ;  /* 0x0000000c02147981 */ /* 0x000568000c1e1520 */
.L_x_108:
[----:B------:R-:W-:Y:S05]  /*47d0*/  BSYNC B0 ;  /* 0x0000000000007941 */ /* 0x000fea0003800000 */
.L_x_107:
        /* <DEDUP_REMOVED lines=13> */
.L_x_110:
[----:B------:R-:W-:Y:S05]  /*48b0*/  BSYNC B0 ;  /* 0x0000000000007941 */ /* 0x000fea0003800000 */
.L_x_109:
[----:B--2--5:R-:W-:Y:S01]  /*48c0*/  IMAD.U32 R3, R20, 0x10000, RZ ;  /* 0x0001000014037824 */ /* 0x024fe200078e00ff */
[----:B------:R-:W-:-:S03]  /*48d0*/  ULOP3.LUT UR6, UR22, 0x70, URZ, 0xfc, !UPT ;  /* 0x0000007016067892 */ /* 0x000fc6000f8efc3f */
        /* <DEDUP_REMOVED lines=8> */
[----:B--2---:R-:W-:Y:S02]  /*4960*/  IADD3.X R3, R5, UR4, RZ, P5, !PT ;  /* 0x0000000405037c10 */ /* 0x004fe4000affe4ff */
[----:B------:R-:W-:-:S13]  /*4970*/  ISETP.GT.AND P5, PT, R0, 0x40, P1 ;  /* 0x000000400000780c */ /* 0x000fda0000fa4270 */
[----:B------:R-:W2:Y:S01]  /*4980*/  @P5 LDG.E.LTC128B.U16 R20, desc[UR12][R2.64] ;  /* 0x0000000c02145981 */ /* 0x000ea2000c1e1520 */
[----:B------:R-:W-:Y:S01]  /*4990*/  ULOP3.LUT UR5, UR22, 0x72, URZ, 0xfc, !UPT ;  /* 0x0000007216057892 */ /* 0x000fe2000f8efc3f */
[----:B--2---:R-:W-:-:S04]  /*49a0*/  IMAD.U32 R115, R20, 0x10000, RZ ;  /* 0x0001000014737824 */ /* 0x004fc800078e00ff */
[----:B------:R-:W-:-:S04]  /*49b0*/  FMUL R115, R115, R14 ;  /* 0x0000000e73737220 */ /* 0x000fc80000400000 */
[----:B------:R-:W-:-:S05]  /*49c0*/  FFMA R115, R116, R11, R115 ;  /* 0x0000000b74737223 */ /* 0x000fca0000000073 */
[----:B------:R-:W-:-:S05]  /*49d0*/  F2FP.BF16.F32.PACK_AB R115, RZ, R115 ;  /* 0x00000073ff73723e */ /* 0x000fca00000010ff */
[----:B------:R-:W-:Y:S01]  /*49e0*/  @P5 STG.E.U16 desc[UR12][R126.64], R115 ;  /* 0x000000737e005986 */ /* 0x000fe2000c10150c */
[----:B------:R-:W-:-:S05]  /*49f0*/  IADD3 R6, P5, R111, R6, RZ ;  /* 0x000000066f067210 */ /* 0x000fca0007fbe0ff */
[----:B------:R-:W-:Y:S01]  /*4a00*/  IMAD.X R7, R21, 0x1, R7, P5 ;  /* 0x0000000115077824 */ /* 0x000fe200028e0607 */
[----:B----4-:R-:W-:-:S04]  /*4a10*/  IADD3 R4, P5, R4, UR5, RZ ;  /* 0x0000000504047c10 */ /* 0x010fc8000ffbe0ff */
[----:B------:R-:W-:Y:S02]  /*4a20*/  IADD3.X R5, R5, UR4, RZ, P5, !PT ;  /* 0x0000000405057c10 */ /* 0x000fe4000affe4ff */
[----:B------:R-:W-:-:S13]  /*4a30*/  ISETP.GT.AND P5, PT, R0, 0x40, P0 ;  /* 0x000000400000780c */ /* 0x000fda00007a4270 */
[----:B------:R-:W2:Y:S01]  /*4a40*/  @P5 LDG.E.LTC128B.U16 R20, desc[UR12][R4.64] ;  /* 0x0000000c04145981 */ /* 0x000ea2000c1e1520 */
[----:B------:R-:W-:Y:S01]  /*4a50*/  BSSY B0, `(.L_x_111) ;  /* 0x000000e000007945 */ /* 0x000fe20003800000 */
[----:B--2---:R-:W-:-:S04]  /*4a60*/  IMAD.U32 R3, R20, 0x10000, RZ ;  /* 0x0001000014037824 */ /* 0x004fc800078e00ff */
[----:B------:R-:W-:-:S04]  /*4a70*/  FMUL R2, R3, R14 ;  /* 0x0000000e03027220 */ /* 0x000fc80000400000 */
[----:B------:R-:W-:-:S05]  /*4a80*/  FFMA R2, R117, R11, R2 ;  /* 0x0000000b75027223 */ /* 0x000fca0000000002 */
[----:B------:R-:W-:-:S04]  /*4a90*/  F2FP.BF16.F32.PACK_AB R2, RZ, R2 ;  /* 0x00000002ff02723e */ /* 0x000fc800000010ff */
[----:B------:R-:W-:-:S05]  /*4aa0*/  PRMT R3, R2, 0x7610, R3 ;  /* 0x0000761002037816 */ /* 0x000fca0000000003 */
[----:B------:R2:W-:Y:S01]  /*4ab0*/  @P5 STG.E.U16 desc[UR12][R128.64], R3 ;  /* 0x0000000380005986 */ /* 0x0005e2000c10150c */
[----:B------:R-:W-:-:S05]  /*4ac0*/  IADD3 R2, P5, R12, R17, RZ ;  /* 0x000000110c027210 */ /* 0x000fca0007fbe0ff */
[----:B--2---:R-:W-:Y:S01]  /*4ad0*/  IMAD.X R3, R13, 0x1, R21, P5 ;  /* 0x000000010d037824 */ /* 0x004fe200028e0615 */
[----:B------:R-:W-:-:S13]  /*4ae0*/  ISETP.GT.AND P5, PT, R0, 0x48, P1 ;  /* 0x000000480000780c */ /* 0x000fda0000fa4270 */
[----:B------:R-:W-:Y:S05]  /*4af0*/  @!P5 BRA `(.L_x_112) ;  /* 0x00000000000cd947 */ /* 0x000fea0003800000 */
[----:B------:R-:W-:-:S04]  /*4b00*/  IADD3 R4, P6, R8, UR6, RZ ;  /* 0x0000000608047c10 */ /* 0x000fc8000ffde0ff */
[----:B------:R-:W-:-:S05]  /*4b10*/  IADD3.X R5, R9, UR4, RZ, P6, !PT ;  /* 0x0000000409057c10 */ /* 0x000fca000b7fe4ff */
[----:B------:R2:W5:Y:S04]  /*4b20*/  LDG.E.LTC128B.U16 R20, desc[UR12][R4.64] ;  /* 0x0000000c04147981 */ /* 0x000568000c1e1520 */
.L_x_112:
[----:B------:R-:W-:Y:S05]  /*4b30*/  BSYNC B0 ;  /* 0x0000000000007941 */ /* 0x000fea0003800000 */
.L_x_111:
        /* <DEDUP_REMOVED lines=8> */
[----:B------:R-:W-:-:S04]  /*4bc0*/  IADD3 R4, P5, R8, UR5, RZ ;  /* 0x0000000508047c10 */ /* 0x000fc8000ffbe0ff */
[----:B--2---:R-:W-:Y:S02]  /*4bd0*/  IADD3.X R5, R9, UR4, RZ, P5, !PT ;  /* 0x0000000409057c10 */ /* 0x004fe4000affe4ff */
[----:B------:R-:W-:-:S13]  /*4be0*/  ISETP.GT.AND P5, PT, R0, 0x48, P0 ;  /* 0x000000480000780c */ /* 0x000fda00007a4270 */
[----:B------:R-:W-:Y:S05]  /*4bf0*/  @!P5 BRA `(.L_x_114) ;  /* 0x000000000004d947 */ /* 0x000fea0003800000 */
[----:B------:R2:W5:Y:S02]  /*4c00*/  LDG.E.LTC128B.U16 R20, desc[UR12][R4.64] ;  /* 0x0000000c04147981 */ /* 0x000564000c1e1520 */
.L_x_114:
[----:B------:R-:W-:Y:S05]  /*4c10*/  BSYNC B0 ;  /* 0x0000000000007941 */ /* 0x000fea0003800000 */
.L_x_113:
[----:B--2--5:R-:W-:Y:S01]  /*4c20*/  IMAD.U32 R5, R20, 0x10000, RZ ;  /* 0x0001000014057824 */ /* 0x024fe200078e00ff */
[----:B------:R-:W-:Y:S01]  /*4c30*/  ISETP.GT.AND P6, PT, R10, RZ, PT ;  /* 0x000000ff0a00720c */ /* 0x000fe20003fc4270 */
[----:B------:R-:W-:Y:S02]  /*4c40*/  BSSY B0, `(.L_x_115) ;  /* 0x000000d000007945 */ /* 0x000fe40003800000 */
        /* <DEDUP_REMOVED lines=12> */
.L_x_116:
[----:B------:R-:W-:Y:S05]  /*4d10*/  BSYNC B0 ;  /* 0x0000000000007941 */ /* 0x000fea0003800000 */
.L_x_115:
[----:B-----5:R-:W-:Y:S01]  /*4d20*/  IMAD.U32 R7, R20, 0x10000, RZ ;  /* 0x0001000014077824 */ /* 0x020fe200078e00ff */
        /* <DEDUP_REMOVED lines=13> */
.L_x_118:
[----:B------:R-:W-:Y:S05]  /*4e00*/  BSYNC B0 ;  /* 0x0000000000007941 */ /* 0x000fea0003800000 */
.L_x_117:
[----:B---3-5:R-:W-:Y:S01]  /*4e10*/  IMAD.U32 R7, R20, 0x10000, RZ ;  /* 0x0001000014077824 */ /* 0x028fe200078e00ff */
        /* <DEDUP_REMOVED lines=8> */
[----:B---3--:R-:W-:Y:S01]  /*4ea0*/  IMAD.X R7, R89, 0x1, R21, P5 ;  /* 0x0000000159077824 */ /* 0x008fe200028e0615 */
[----:B0-----:R-:W-:-:S04]  /*4eb0*/  IADD3 R8, P5, R22, UR22, RZ ;  /* 0x0000001616087c10 */ /* 0x001fc8000ffbe0ff */
[----:B------:R-:W-:Y:S02]  /*4ec0*/  IADD3.X R9, R23, UR4, RZ, P5, !PT ;  /* 0x0000000417097c10 */ /* 0x000fe4000affe4ff */
[----:B------:R-:W-:-:S13]  /*4ed0*/  ISETP.GT.AND P5, PT, R0, 0x88, P6 ;  /* 0x000000880000780c */ /* 0x000fda00037a4270 */
[----:B------:R-:W-:Y:S05]  /*4ee0*/  @!P5 BRA `(.L_x_120) ;  /* 0x000000000004d947 */ /* 0x000fea0003800000 */
[----:B------:R0:W5:Y:S02]  /*4ef0*/  LDG.E.LTC128B.U16 R20, desc[UR12][R8.64] ;  /* 0x0000000c08147981 */ /* 0x000164000c1e1520 */
.L_x_120:
[----:B------:R-:W-:Y:S05]  /*4f00*/  BSYNC B0 ;  /* 0x0000000000007941 */ /* 0x000fea0003800000 */
.L_x_119:
        /* <DEDUP_REMOVED lines=14> */
.L_x_122:
[----:B------:R-:W-:Y:S05]  /*4ff0*/  BSYNC B0 ;  /* 0x0000000000007941 */ /* 0x000fea0003800000 */
.L_x_121:
[----:B---3-5:R-:W-:Y:S01]  /*5000*/  IMAD.U32 R57, R20, 0x10000, RZ ;  /* 0x0001000014397824 */ /* 0x028fe200078e00ff */
        /* <DEDUP_REMOVED lines=13> */
.L_x_124:
[----:B------:R-:W-:Y:S05]  /*50e0*/  BSYNC B0 ;  /* 0x0000000000007941 */ /* 0x000fea0003800000 */
.L_x_123:
        /* <DEDUP_REMOVED lines=8> */
[----:B---3--:R-:W-:Y:S01]  /*5170*/  IMAD.X R59, R13, 0x1, R21, P5 ;  /* 0x000000010d3b7824 */ /* 0x008fe200028e0615 */
[----:B------:R-:W-:-:S13]  /*5180*/  ISETP.GT.AND P5, PT, R0, 0x80, P6 ;  /* 0x000000800000780c */ /* 0x000fda00037a4270 */
[----:B------:R-:W-:Y:S05]  /*5190*/  @!P5 BRA `(.L_x_126) ;  /* 0x00000000000cd947 */ /* 0x000fea0003800000 */
[----:B------:R-:W-:-:S04]  /*51a0*/  IADD3 R112, P6, R18, UR19, RZ ;  /* 0x0000001312707c10 */ /* 0x000fc8000ffde0ff */
[----:B------:R-:W-:-:S05]  /*51b0*/  IADD3.X R113, R19, UR4, RZ, P6, !PT ;  /* 0x0000000413717c10 */ /* 0x000fca000b7fe4ff */
[----:B------:R3:W5:Y:S04]  /*51c0*/  LDG.E.LTC128B.U16 R20, desc[UR12][R112.64] ;  /* 0x0000000c70147981 */ /* 0x000768000c1e1520 */
.L_x_126:
[----:B------:R-:W-:Y:S05]  /*51d0*/  BSYNC B0 ;  /* 0x0000000000007941 */ /* 0x000fea0003800000 */
.L_x_125:
        /* <DEDUP_REMOVED lines=14> */
.L_x_128:
[----:B------:R-:W-:Y:S05]  /*52c0*/  BSYNC B0 ;  /* 0x0000000000007941 */ /* 0x000fea0003800000 */
.L_x_127:
        /* <DEDUP_REMOVED lines=14> */
.L_x_130:
[----:B------:R-:W-:Y:S05]  /*53b0*/  BSYNC B0 ;  /* 0x0000000000007941 */ /* 0x000fea0003800000 */
.L_x_129:
        /* <DEDUP_REMOVED lines=14> */
.L_x_132:
[----:B------:R-:W-:Y:S05]  /*54a0*/  BSYNC B0 ;  /* 0x0000000000007941 */ /* 0x000fea0003800000 */
.L_x_131:
        /* <DEDUP_REMOVED lines=14> */
.L_x_134:
[----:B------:R-:W-:Y:S05]  /*5590*/  BSYNC B0 ;  /* 0x0000000000007941 */ /* 0x000fea0003800000 */
.L_x_133:
        /* <DEDUP_REMOVED lines=14> */
.L_x_136:
[----:B------:R-:W-:Y:S05]  /*5680*/  BSYNC B0 ;  /* 0x0000000000007941 */ /* 0x000fea0003800000 */
.L_x_135:
        /* <DEDUP_REMOVED lines=14> */
.L_x_138:
[----:B------:R-:W-:Y:S05]  /*5770*/  BSYNC B0 ;  /* 0x0000000000007941 */ /* 0x000fea0003800000 */
.L_x_137:
        /* <DEDUP_REMOVED lines=14> */
.L_x_140:
[----:B------:R-:W-:Y:S05]  /*5860*/  BSYNC B0 ;  /* 0x0000000000007941 */ /* 0x000fea0003800000 */
.L_x_139:
        /* <DEDUP_REMOVED lines=14> */
.L_x_142:
[----:B------:R-:W-:Y:S05]  /*5950*/  BSYNC B0 ;  /* 0x0000000000007941 */ /* 0x000fea0003800000 */
.L_x_141:
        /* <DEDUP_REMOVED lines=14> */
.L_x_144:
[----:B------:R-:W-:Y:S05]  /*5a40*/  BSYNC B0 ;  /* 0x0000000000007941 */ /* 0x000fea0003800000 */
.L_x_143:
        /* <DEDUP_REMOVED lines=14> */
.L_x_146:
[----:B------:R-:W-:Y:S05]  /*5b30*/  BSYNC B0 ;  /* 0x0000000000007941 */ /* 0x000fea0003800000 */
.L_x_145:
        /* <DEDUP_REMOVED lines=14> */
.L_x_148:
[----:B------:R-:W-:Y:S05]  /*5c20*/  BSYNC B0 ;  /* 0x0000000000007941 */ /* 0x000fea0003800000 */
.L_x_147:
        /* <DEDUP_REMOVED lines=14> */
.L_x_150:
[----:B------:R-:W-:Y:S05]  /*5d10*/  BSYNC B0 ;  /* 0x0000000000007941 */ /* 0x000fea0003800000 */
.L_x_149:
        /* <DEDUP_REMOVED lines=14> */
.L_x_152:
[----:B------:R-:W-:Y:S05]  /*5e00*/  BSYNC B0 ;  /* 0x0000000000007941 */ /* 0x000fea0003800000 */
.L_x_151:
        /* <DEDUP_REMOVED lines=14> */
.L_x_154:
[----:B------:R-:W-:Y:S05]  /*5ef0*/  BSYNC B0 ;  /* 0x0000000000007941 */ /* 0x000fea0003800000 */
.L_x_153:
        /* <DEDUP_REMOVED lines=14> */
.L_x_156:
[----:B------:R-:W-:Y:S05]  /*5fe0*/  BSYNC B0 ;  /* 0x0000000000007941 */ /* 0x000fea0003800000 */
.L_x_155:
[----:B---3-5:R-:W-:Y:S01]  /*5ff0*/  IMAD.U32 R59, R20, 0x10000, RZ ;  /* 0x00010000143b7824 */ /* 0x028fe200078e00ff */
[----:B------:R-:W-:Y:S03]  /*6000*/  BSSY B0, `(.L_x_157) ;  /* 0x000000c000007945 */ /* 0x000fe60003800000 */
        /* <DEDUP_REMOVED lines=11> */
.L_x_158:
[----:B------:R-:W-:Y:S05]  /*60c0*/  BSYNC B0 ;  /* 0x0000000000007941 */ /* 0x000fea0003800000 */
.L_x_157:
        /* <DEDUP_REMOVED lines=14> */
.L_x_160:
[----:B------:R-:W-:Y:S05]  /*61b0*/  BSYNC B0 ;  /* 0x0000000000007941 */ /* 0x000fea0003800000 */
.L_x_159:
[----:B---3-5:R-:W-:Y:S01]  /*61c0*/  IMAD.U32 R61, R20, 0x10000, RZ ;  /* 0x00010000143d7824 */ /* 0x028fe200078e00ff */
        /* <DEDUP_REMOVED lines=12> */
.L_x_162:
[----:B------:R-:W-:Y:S05]  /*6290*/  BSYNC B0 ;  /* 0x0000000000007941 */ /* 0x000fea0003800000 */
.L_x_161:
        /* <DEDUP_REMOVED lines=13> */
.L_x_164:
[----:B------:R-:W-:Y:S05]  /*6370*/  BSYNC B0 ;  /* 0x0000000000007941 */ /* 0x000fea0003800000 */
.L_x_163:
        /* <DEDUP_REMOVED lines=13> */
.L_x_166:
[----:B------:R-:W-:Y:S05]  /*6450*/  BSYNC B0 ;  /* 0x0000000000007941 */ /* 0x000fea0003800000 */
.L_x_165:
        /* <DEDUP_REMOVED lines=13> */
.L_x_168:
[----:B------:R-:W-:Y:S05]  /*6530*/  BSYNC B0 ;  /* 0x0000000000007941 */ /* 0x000fea0003800000 */
.L_x_167:
        /* <DEDUP_REMOVED lines=13> */
.L_x_170:
[----:B------:R-:W-:Y:S05]  /*6610*/  BSYNC B0 ;  /* 0x0000000000007941 */ /* 0x000fea0003800000 */
.L_x_169:
        /* <DEDUP_REMOVED lines=13> */
.L_x_172:
[----:B------:R-:W-:Y:S05]  /*66f0*/  BSYNC B0 ;  /* 0x0000000000007941 */ /* 0x000fea0003800000 */
.L_x_171:
        /* <DEDUP_REMOVED lines=8> */
[----:B------:R-:W-:-:S04]  /*6780*/  IADD3 R18, P5, R18, UR5, RZ ;  /* 0x0000000512127c10 */ /* 0x000fc8000ffbe0ff */
[----:B------:R-:W-:Y:S02]  /*6790*/  IADD3.X R19, R19, UR4, RZ, P5, !PT ;  /* 0x0000000413137c10 */ /* 0x000fe4000affe4ff */
[----:B------:R-:W-:-:S13]  /*67a0*/  ISETP.GT.AND P5, PT, R0, 0x80, P0 ;  /* 0x000000800000780c */ /* 0x000fda00007a4270 */
[----:B------:R-:W-:Y:S05]  /*67b0*/  @!P5 BRA `(.L_x_174) ;  /* 0x000000000004d947 */ /* 0x000fea0003800000 */
[----:B------:R3:W5:Y:S02]  /*67c0*/  LDG.E.LTC128B.U16 R20, desc[UR12][R18.64] ;  /* 0x0000000c12147981 */ /* 0x000764000c1e1520 */
.L_x_174:
[----:B------:R-:W-:Y:S05]  /*67d0*/  BSYNC B0 ;  /* 0x0000000000007941 */ /* 0x000fea0003800000 */
.L_x_173:
        /* <DEDUP_REMOVED lines=13> */
.L_x_176:
[----:B------:R-:W-:Y:S05]  /*68b0*/  BSYNC B0 ;  /* 0x0000000000007941 */ /* 0x000fea0003800000 */
.L_x_175:
        /* <DEDUP_REMOVED lines=9> */
[----:B---3--:R-:W-:Y:S02]  /*6950*/  IADD3.X R13, R23, UR4, RZ, P5, !PT ;  /* 0x00000004170d7c10 */ /* 0x008fe4000affe4ff */
[----:B------:R-:W-:-:S13]  /*6960*/  ISETP.GT.AND P5, PT, R0, 0x88, P0 ;  /* 0x000000880000780c */ /* 0x000fda00007a4270 */
[----:B------:R-:W-:Y:S05]  /*6970*/  @!P5 BRA `(.L_x_178) ;  /* 0x000000000004d947 */ /* 0x000fea0003800000 */
[----:B------:R3:W5:Y:S02]  /*6980*/  LDG.E.LTC128B.U16 R20, desc[UR12][R12.64] ;  /* 0x0000000c0c147981 */ /* 0x000764000c1e1520 */
.L_x_178:
[----:B------:R-:W-:Y:S05]  /*6990*/  BSYNC B0 ;  /* 0x0000000000007941 */ /* 0x000fea0003800000 */
.L_x_177:
        /* <DEDUP_REMOVED lines=15> */
.L_x_180:
[----:B------:R-:W-:Y:S05]  /*6a90*/  BSYNC B0 ;  /* 0x0000000000007941 */ /* 0x000fea0003800000 */
.L_x_179:
        /* <DEDUP_REMOVED lines=11> */
[----:B-1----:R-:W-:-:S04]  /*6b50*/  IADD3 R22, P6, R4, UR21, RZ ;  /* 0x0000001504167c10 */ /* 0x002fc8000ffde0ff */
[----:B------:R-:W-:-:S05]  /*6b60*/  IADD3.X R23, R5, UR4, RZ, P6, !PT ;  /* 0x0000000405177c10 */ /* 0x000fca000b7fe4ff */
[----:B------:R3:W5:Y:S04]  /*6b70*/  LDG.E.LTC128B.U16 R20, desc[UR12][R22.64] ;  /* 0x0000000c16147981 */ /* 0x000768000c1e1520 */
.L_x_182:
[----:B------:R-:W-:Y:S05]  /*6b80*/  BSYNC B0 ;  /* 0x0000000000007941 */ /* 0x000fea0003800000 */
.L_x_181:
[----:B-1-3-5:R-:W-:Y:S01]  /*6b90*/  IMAD.U32 R23, R20, 0x10000, RZ ;  /* 0x0001000014177824 */ /* 0x02afe200078e00ff */
[----:B------:R-:W-:Y:S01]  /*6ba0*/  ISETP.GT.AND P6, PT, R10, RZ, PT ;  /* 0x000000ff0a00720c */ /* 0x000fe20003fc4270 */
[----:B------:R-:W-:Y:S02]  /*6bb0*/  BSSY B0, `(.L_x_183) ;  /* 0x000000e000007945 */ /* 0x000fe40003800000 */
[----:B------:R-:W-:-:S04]  /*6bc0*/  FMUL R16, R23, R14 ;  /* 0x0000000e17107220 */ /* 0x000fc80000400000 */
[----:B------:R-:W-:-:S05]  /*6bd0*/  FFMA R16, R25, R11, R16 ;  /* 0x0000000b19107223 */ /* 0x000fca0000000010 */
[----:B------:R-:W-:-:S04]  /*6be0*/  F2FP.BF16.F32.PACK_AB R16, RZ, R16 ;  /* 0x00000010ff10723e */ /* 0x000fc800000010ff */
[----:B------:R-:W-:Y:S02]  /*6bf0*/  PRMT R23, R16, 0x7610, R23 ;  /* 0x0000761010177816 */ /* 0x000fe40000000017 */
[----:B------:R-:W-:-:S03]  /*6c00*/  PRMT R16, R20, 0x7610, R16 ;  /* 0x0000761014107816 */ /* 0x000fc60000000010 */
[----:B------:R1:W-:Y:S01]  /*6c10*/  @P5 STG.E.U16 desc[UR12][R60.64], R23 ;  /* 0x000000173c005986 */ /* 0x0003e2000c10150c */
[----:B------:R-:W-:-:S05]  /*6c20*/  IADD3 R22, P5, R6, R17, RZ ;  /* 0x0000001106167210 */ /* 0x000fca0007fbe0ff */
[----:B-1----:R-:W-:Y:S01]  /*6c30*/  IMAD.X R23, R7, 0x1, R21, P5 ;  /* 0x0000000107177824 */ /* 0x002fe200028e0615 */
[----:B------:R-:W-:-:S13]  /*6c40*/  ISETP.GT.AND P5, PT, R0, 0xc8, P6 ;  /* 0x000000c80000780c */ /* 0x000fda00037a4270 */
[----:B------:R-:W-:Y:S05]  /*6c50*/  @!P5 BRA `(.L_x_184) ;  /* 0x00000000000cd947 */ /* 0x000fea0003800000 */
[----:B------:R-:W-:-:S04]  /*6c60*/  IADD3 R16, P6, R8, UR22, RZ ;  /* 0x0000001608107c10 */ /* 0x000fc8000ffde0ff */
[----:B------:R-:W-:-:S05]  /*6c70*/  IADD3.X R17, R9, UR4, RZ, P6, !PT ;  /* 0x0000000409117c10 */ /* 0x000fca000b7fe4ff */
[----:B------:R1:W5:Y:S04]  /*6c80*/  LDG.E.LTC128B.U16 R16, desc[UR12][R16.64] ;  /* 0x0000000c10107981 */ /* 0x000368000c1e1520 */
.L_x_184:
[----:B------:R-:W-:Y:S05]  /*6c90*/  BSYNC B0 ;  /* 0x0000000000007941 */ /* 0x000fea0003800000 */
.L_x_183:
[----:B-1---5:R-:W-:Y:S01]  /*6ca0*/  IMAD.U32 R17, R16, 0x10000, RZ ;  /* 0x0001000010117824 */ /* 0x022fe200078e00ff */
        /* <DEDUP_REMOVED lines=9> */
[----:B-1----:R-:W-:Y:S05]  /*6d40*/  @!P5 BRA `(.L_x_186) ;  /* 0x00000000000cd947 */ /* 0x002fea0003800000 */
[----:B------:R-:W-:-:S04]  /*6d50*/  IADD3 R16, P6, R8, UR21, RZ ;  /* 0x0000001508107c10 */ /* 0x000fc8000ffde0ff */
[----:B------:R-:W-:-:S05]  /*6d60*/  IADD3.X R17, R9, UR4, RZ, P6, !PT ;  /* 0x0000000409117c10 */ /* 0x000fca000b7fe4ff */
[----:B------:R1:W5:Y:S04]  /*6d70*/  LDG.E.LTC128B.U16 R16, desc[UR12][R16.64] ;  /* 0x0000000c10107981 */ /* 0x000368000c1e1520 */
.L_x_186:
[----:B------:R-:W-:Y:S05]  /*6d80*/  BSYNC B0 ;  /* 0x0000000000007941 */ /* 0x000fea0003800000 */
.L_x_185:
        /* <DEDUP_REMOVED lines=12> */
[----:B-1----:R-:W-:-:S05]  /*6e50*/  IADD3.X R17, R5, UR4, RZ, P6, !PT ;  /* 0x0000000405117c10 */ /* 0x002fca000b7fe4ff */
[----:B------:R3:W5:Y:S04]  /*6e60*/  LDG.E.LTC128B.U16 R16, desc[UR12][R16.64] ;  /* 0x0000000c10107981 */ /* 0x000768000c1e1520 */
.L_x_188:
[----:B------:R-:W-:Y:S05]  /*6e70*/  BSYNC B0 ;  /* 0x0000000000007941 */ /* 0x000fea0003800000 */
.L_x_187:
[----:B-----5:R-:W-:Y:S01]  /*6e80*/  IMAD.U32 R15, R16, 0x10000, RZ ;  /* 0x00010000100f7824 */ /* 0x020fe200078e00ff */
[----:B------:R-:W-:Y:S01]  /*6e90*/  ISETP.GT.AND P6, PT, R10, 0x9, PT ;  /* 0x000000090a00780c */ /* 0x000fe20003fc4270 */
[----:B------:R-:W-:Y:S02]  /*6ea0*/  BSSY B0, `(.L_x_189) ;  /* 0x000000e000007945 */ /* 0x000fe40003800000 */
[----:B------:R-:W-:-:S04]  /*6eb0*/  FMUL R15, R15, R14 ;  /* 0x0000000e0f0f7220 */ /* 0x000fc80000400000 */
[----:B------:R-:W-:-:S05]  /*6ec0*/  FFMA R15, R28, R11, R15 ;  /* 0x0000000b1c0f7223 */ /* 0x000fca000000000f */
[----:B------:R-:W-:-:S04]  /*6ed0*/  F2FP.BF16.F32.PACK_AB R15, RZ, R15 ;  /* 0x0000000fff0f723e */ /* 0x000fc800000010ff */
[----:B-1-3--:R-:W-:Y:S02]  /*6ee0*/  PRMT R17, R15, 0x7610, R17 ;  /* 0x000076100f117816 */ /* 0x00afe40000000011 */
[----:B------:R-:W-:-:S03]  /*6ef0*/  PRMT R15, R16, 0x7610, R15 ;  /* 0x00007610100f7816 */ /* 0x000fc6000000000f */
        /* <DEDUP_REMOVED lines=8> */
.L_x_190:
[----:B------:R-:W-:Y:S05]  /*6f80*/  BSYNC B0 ;  /* 0x0000000000007941 */ /* 0x000fea0003800000 */
.L_x_189:
[----:B-1---5:R-:W-:Y:S01]  /*6f90*/  IMAD.U32 R13, R15, 0x10000, RZ ;  /* 0x000100000f0d7824 */ /* 0x022fe200078e00ff */
[----:B------:R-:W-:Y:S01]  /*6fa0*/  ISETP.GT.AND P6, PT, R10, 0x8, PT ;  /* 0x000000080a00780c */ /* 0x000fe20003fc4270 */
        /* <DEDUP_REMOVED lines=14> */
.L_x_192:
[----:B------:R-:W-:Y:S05]  /*7090*/  BSYNC B0 ;  /* 0x0000000000007941 */ /* 0x000fea0003800000 */
.L_x_191:
        /* <DEDUP_REMOVED lines=14> */
.L_x_194:
[----:B------:R-:W-:Y:S05]  /*7180*/  BSYNC B0 ;  /* 0x0000000000007941 */ /* 0x000fea0003800000 */
.L_x_193:
        /* <DEDUP_REMOVED lines=14> */
.L_x_196:
[----:B------:R-:W-:Y:S05]  /*7270*/  BSYNC B0 ;  /* 0x0000000000007941 */ /* 0x000fea0003800000 */
.L_x_195:
        /* <DEDUP_REMOVED lines=14> */
.L_x_198:
[----:B------:R-:W-:Y:S05]  /*7360*/  BSYNC B0 ;  /* 0x0000000000007941 */ /* 0x000fea0003800000 */
.L_x_197:
[----:B-1---5:R-:W-:Y:S01]  /*7370*/  IMAD.U32 R13, R12, 0x10000, RZ ;  /* 0x000100000c0d7824 */ /* 0x022fe200078e00ff */
[----:B------:R-:W-:Y:S01]  /*7380*/  ISETP.GT.AND P6, PT, R10, 0x10, PT ;  /* 0x000000100a00780c */ /* 0x000fe20003fc4270 */
        /* <DEDUP_REMOVED lines=13> */
.L_x_200:
[----:B------:R-:W-:Y:S05]  /*7460*/  BSYNC B0 ;  /* 0x0000000000007941 */ /* 0x000fea0003800000 */
.L_x_199:
        /* <DEDUP_REMOVED lines=14> */
.L_x_202:
[----:B------:R-:W-:Y:S05]  /*7550*/  BSYNC B0 ;  /* 0x0000000000007941 */ /* 0x000fea0003800000 */
.L_x_201:
        /* <DEDUP_REMOVED lines=14> */
.L_x_204:
[----:B------:R-:W-:Y:S05]  /*7640*/  BSYNC B0 ;  /* 0x0000000000007941 */ /* 0x000fea0003800000 */
.L_x_203:
        /* <DEDUP_REMOVED lines=14> */
.L_x_206:
[----:B------:R-:W-:Y:S05]  /*7730*/  BSYNC B0 ;  /* 0x0000000000007941 */ /* 0x000fea0003800000 */
.L_x_205:
        /* <DEDUP_REMOVED lines=15> */
.L_x_208:
[----:B------:R-:W-:Y:S05]  /*7830*/  BSYNC B0 ;  /* 0x0000000000007941 */ /* 0x000fea0003800000 */
.L_x_207:
        /* <DEDUP_REMOVED lines=14> */
.L_x_210:
[----:B------:R-:W-:Y:S05]  /*7920*/  BSYNC B0 ;  /* 0x0000000000007941 */ /* 0x000fea0003800000 */
.L_x_209:
        /* <DEDUP_REMOVED lines=15> */
.L_x_212:
[----:B------:R-:W-:Y:S05]  /*7a20*/  BSYNC B0 ;  /* 0x0000000000007941 */ /* 0x000fea0003800000 */
.L_x_211:
        /* <DEDUP_REMOVED lines=14> */
.L_x_214:
[----:B------:R-:W-:Y:S05]  /*7b10*/  BSYNC B0 ;  /* 0x0000000000007941 */ /* 0x000fea0003800000 */
.L_x_213:
[----:B-1---5:R-:W-:Y:S01]  /*7b20*/  IMAD.U32 R13, R12, 0x10000, RZ ;  /* 0x000100000c0d7824 */ /* 0x022fe200078e00ff */
[----:B------:R-:W-:Y:S01]  /*7b30*/  ISETP.GT.AND P6, PT, R10, 0x20, PT ;  /* 0x000000200a00780c */ /* 0x000fe20003fc4270 */
[----:B------:R-:W-:Y:S02]  /*7b40*/  BSSY B0, `(.L_x_215) ;  /* 0x000000a000007945 */ /* 0x000fe40003800000 */
[----:B------:R-:W-:-:S04]  /*7b50*/  FMUL R20, R13, R14 ;  /* 0x0000000e0d147220 */ /* 0x000fc80000400000 */
[----:B------:R-:W-:-:S05]  /*7b60*/  FFMA R20, R41, R11, R20 ;  /* 0x0000000b29147223 */ /* 0x000fca0000000014 */
[----:B------:R-:W-:-:S05]  /*7b70*/  F2FP.BF16.F32.PACK_AB R20, RZ, R20 ;  /* 0x00000014ff14723e */ /* 0x000fca00000010ff */
[----:B------:R1:W-:Y:S01]  /*7b80*/  @P5 STG.E.U16 desc[UR12][R24.64], R20 ;  /* 0x0000001418005986 */ /* 0x0003e2000c10150c */
[----:B------:R-:W-:-:S13]  /*7b90*/  ISETP.GT.AND P5, PT, R0, 0xc8, P6 ;  /* 0x000000c80000780c */ /* 0x000fda00037a4270 */
[----:B-1----:R-:W-:Y:S05]  /*7ba0*/  @!P5 BRA `(.L_x_216) ;  /* 0x00000000000cd947 */ /* 0x002fea0003800000 */
[----:B------:R-:W-:-:S04]  /*7bb0*/  IADD3 R12, P6, R8, UR14, RZ ;  /* 0x0000000e080c7c10 */ /* 0x000fc8000ffde0ff */
[----:B------:R-:W-:-:S05]  /*7bc0*/  IADD3.X R13, R9, UR4, RZ, P6, !PT ;  /* 0x00000004090d7c10 */ /* 0x000fca000b7fe4ff */
[----:B------:R1:W5:Y:S04]  /*7bd0*/  LDG.E.LTC128B.U16 R12, desc[UR12][R12.64] ;  /* 0x0000000c0c0c7981 */ /* 0x000368000c1e1520 */
.L_x_216:
[----:B------:R-:W-:Y:S05]  /*7be0*/  BSYNC B0 ;  /* 0x0000000000007941 */ /* 0x000fea0003800000 */
.L_x_215:
        /* <DEDUP_REMOVED lines=12> */
.L_x_218:
[----:B------:R-:W-:Y:S05]  /*7cb0*/  BSYNC B0 ;  /* 0x0000000000007941 */ /* 0x000fea0003800000 */
.L_x_217:
        /* <DEDUP_REMOVED lines=15> */
.L_x_220:
[----:B------:R-:W-:Y:S05]  /*7db0*/  BSYNC B0 ;  /* 0x0000000000007941 */ /* 0x000fea0003800000 */
.L_x_219:
[----:B-1---5:R-:W-:Y:S01]  /*7dc0*/  IMAD.U32 R13, R12, 0x10000, RZ ;  /* 0x000100000c0d7824 */ /* 0x022fe200078e00ff */
        /* <DEDUP_REMOVED lines=12> */
.L_x_222:
[----:B------:R-:W-:Y:S05]  /*7e90*/  BSYNC B0 ;  /* 0x0000000000007941 */ /* 0x000fea0003800000 */
.L_x_221:
[----:B-1---5:R-:W-:Y:S01]  /*7ea0*/  IMAD.U32 R13, R12, 0x10000, RZ ;  /* 0x000100000c0d7824 */ /* 0x022fe200078e00ff */
[----:B------:R-:W-:Y:S01]  /*7eb0*/  ISETP.GT.AND P6, PT, R10, 0x28, PT ;  /* 0x000000280a00780c */ /* 0x000fe20003fc4270 */
[----:B------:R-:W-:Y:S02]  /*7ec0*/  BSSY B0, `(.L_x_223) ;  /* 0x000000c000007945 */ /* 0x000fe40003800000 */
[----:B------:R-:W-:Y:S01]  /*7ed0*/  FMUL R10, R13, R14 ;  /* 0x0000000e0d0a7220 */ /* 0x000fe20000400000 */
[----:B------:R-:W-:-:S03]  /*7ee0*/  ISETP.GT.AND P6, PT, R0, 0xc8, P6 ;  /* 0x000000c80000780c */ /* 0x000fc600037c4270 */
[----:B------:R-:W-:-:S05]  /*7ef0*/  FFMA R10, R45, R11, R10 ;  /* 0x0000000b2d0a7223 */ /* 0x000fca000000000a */
[----:B------:R-:W-:-:S04]  /*7f00*/  F2FP.BF16.F32.PACK_AB R10, RZ, R10 ;  /* 0x0000000aff0a723e */ /* 0x000fc800000010ff */
[----:B------:R-:W-:Y:S02]  /*7f10*/  PRMT R13, R10, 0x7610, R13 ;  /* 0x000076100a0d7816 */ /* 0x000fe4000000000d */
[----:B------:R-:W-:-:S03]  /*7f20*/  PRMT R10, R12, 0x7610, R10 ;  /* 0x000076100c0a7816 */ /* 0x000fc6000000000a */
[----:B------:R1:W-:Y:S01]  /*7f30*/  @P5 STG.E.U16 desc[UR12][R18.64], R13 ;  /* 0x0000000d12005986 */ /* 0x0003e2000c10150c */
[----:B------:R-:W-:Y:S05]  /*7f40*/  @!P6 BRA `(.L_x_224) ;  /* 0x00000000000ce947 */ /* 0x000fea0003800000 */
[----:B------:R-:W-:-:S04]  /*7f50*/  IADD3 R12, P5, R8, UR10, RZ ;  /* 0x0000000a080c7c10 */ /* 0x000fc8000ffbe0ff */
[----:B-1----:R-:W-:-:S05]  /*7f60*/  IADD3.X R13, R9, UR4, RZ, P5, !PT ;  /* 0x00000004090d7c10 */ /* 0x002fca000affe4ff */
[----:B------:R3:W5:Y:S04]  /*7f70*/  LDG.E.LTC128B.U16 R10, desc[UR12][R12.64] ;  /* 0x0000000c0c0a7981 */ /* 0x000768000c1e1520 */
.L_x_224:
[----:B------:R-:W-:Y:S05]  /*7f80*/  BSYNC B0 ;  /* 0x0000000000007941 */ /* 0x000fea0003800000 */
.L_x_223:
[----:B-1-3-5:R-:W-:Y:S01]  /*7f90*/  IMAD.U32 R13, R10, 0x10000, RZ ;  /* 0x000100000a0d7824 */ /* 0x02afe200078e00ff */
[----:B------:R-:W-:Y:S01]  /*7fa0*/  IADD3 R12, P5, R6, R101, RZ ;  /* 0x00000065060c7210 */ /* 0x000fe20007fbe0ff */
[----:B------:R-:W-:Y:S01]  /*7fb0*/  BSSY B0, `(.L_x_225) ;  /* 0x000000b000007945 */ /* 0x000fe20003800000 */
[----:B------:R-:W-:Y:S01]  /*7fc0*/  ISETP.GT.AND P4, PT, R0, 0xc8, P4 ;  /* 0x000000c80000780c */ /* 0x000fe20002784270 */
[----:B------:R-:W-:-:S04]  /*7fd0*/  FMUL R13, R13, R14 ;  /* 0x0000000e0d0d7220 */ /* 0x000fc80000400000 */
[----:B------:R-:W-:-:S05]  /*7fe0*/  FFMA R13, R46, R11, R13 ;  /* 0x0000000b2e0d7223 */ /* 0x000fca000000000d */
[----:B------:R-:W-:Y:S01]  /*7ff0*/  F2FP.BF16.F32.PACK_AB R15, RZ, R13 ;  /* 0x0000000dff0f723e */ /* 0x000fe200000010ff */
[----:B------:R-:W-:-:S05]  /*8000*/  IMAD.X R13, R7, 0x1, R21, P5 ;  /* 0x00000001070d7824 */ /* 0x000fca00028e0615 */
[----:B------:R1:W-:Y:S01]  /*8010*/  @P6 STG.E.U16 desc[UR12][R12.64], R15 ;  /* 0x0000000f0c006986 */ /* 0x0003e2000c10150c */
[----:B------:R-:W-:Y:S05]  /*8020*/  @!P4 BRA `(.L_x_226) ;  /* 0x00000000000cc947 */ /* 0x000fea0003800000 */
[----:B-1----:R-:W-:-:S04]  /*8030*/  IADD3 R12, P5, R8, UR9, RZ ;  /* 0x00000009080c7c10 */ /* 0x002fc8000ffbe0ff */
[----:B------:R-:W-:-:S05]  /*8040*/  IADD3.X R13, R9, UR4, RZ, P5, !PT ;  /* 0x00000004090d7c10 */ /* 0x000fca000affe4ff */
[----:B------:R3:W5:Y:S04]  /*8050*/  LDG.E.LTC128B.U16 R10, desc[UR12][R12.64] ;  /* 0x0000000c0c0a7981 */ /* 0x000768000c1e1520 */
.L_x_226:
[----:B------:R-:W-:Y:S05]  /*8060*/  BSYNC B0 ;  /* 0x0000000000007941 */ /* 0x000fea0003800000 */
.L_x_225:
[----:B-1-3-5:R-:W-:Y:S01]  /*8070*/  IMAD.U32 R13, R10, 0x10000, RZ ;  /* 0x000100000a0d7824 */ /* 0x02afe200078e00ff */
[----:B------:R-:W-:Y:S01]  /*8080*/  ISETP.GT.AND P5, PT, R0, 0xc0, P3 ;  /* 0x000000c00000780c */ /* 0x000fe20001fa4270 */
[----:B------:R-:W-:Y:S02]  /*8090*/  BSSY B0, `(.L_x_227) ;  /* 0x000000b000007945 */ /* 0x000fe40003800000 */
[----:B------:R-:W-:-:S04]  /*80a0*/  FMUL R12, R13, R14 ;  /* 0x0000000e0d0c7220 */ /* 0x000fc80000400000 */
[----:B------:R-:W-:Y:S01]  /*80b0*/  FFMA R47, R47, R11, R12 ;  /* 0x0000000b2f2f7223 */ /* 0x000fe2000000000c */
[----:B------:R-:W-:-:S04]  /*80c0*/  IADD3 R12, P6, R6, R103, RZ ;  /* 0x00000067060c7210 */ /* 0x000fc80007fde0ff */
[----:B------:R-:W-:Y:S01]  /*80d0*/  F2FP.BF16.F32.PACK_AB R47, RZ, R47 ;  /* 0x0000002fff2f723e */ /* 0x000fe200000010ff */
[----:B------:R-:W-:-:S05]  /*80e0*/  IMAD.X R13, R7, 0x1, R21, P6 ;  /* 0x00000001070d7824 */ /* 0x000fca00030e0615 */
[----:B------:R1:W-:Y:S01]  /*80f0*/  @P4 STG.E.U16 desc[UR12][R12.64], R47 ;  /* 0x0000002f0c004986 */ /* 0x0003e2000c10150c */
[----:B------:R-:W-:Y:S05]  /*8100*/  @!P5 BRA `(.L_x_228) ;  /* 0x00000000000cd947 */ /* 0x000fea0003800000 */
[----:B-1----:R-:W-:-:S04]  /*8110*/  IADD3 R12, P4, R4, UR8, RZ ;  /* 0x00000008040c7c10 */ /* 0x002fc8000ff9e0ff */
[----:B------:R-:W-:-:S05]  /*8120*/  IADD3.X R13, R5, UR4, RZ, P4, !PT ;  /* 0x00000004050d7c10 */ /* 0x000fca000a7fe4ff */
[----:B------:R3:W5:Y:S04]  /*8130*/  LDG.E.LTC128B.U16 R10, desc[UR12][R12.64] ;  /* 0x0000000c0c0a7981 */ /* 0x000768000c1e1520 */
.L_x_228:
[----:B------:R-:W-:Y:S05]  /*8140*/  BSYNC B0 ;  /* 0x0000000000007941 */ /* 0x000fea0003800000 */
.L_x_227:
        /* <DEDUP_REMOVED lines=13> */
.L_x_230:
[----:B------:R-:W-:Y:S05]  /*8220*/  BSYNC B0 ;  /* 0x0000000000007941 */ /* 0x000fea0003800000 */
.L_x_229:
        /* <DEDUP_REMOVED lines=13> */
.L_x_232:
[----:B------:R-:W-:Y:S05]  /*8300*/  BSYNC B0 ;  /* 0x0000000000007941 */ /* 0x000fea0003800000 */
.L_x_231:
        /* <DEDUP_REMOVED lines=13> */
.L_x_234:
[----:B------:R-:W-:Y:S05]  /*83e0*/  BSYNC B0 ;  /* 0x0000000000007941 */ /* 0x000fea0003800000 */
.L_x_233:
        /* <DEDUP_REMOVED lines=13> */
.L_x_236:
[----:B------:R-:W-:Y:S05]  /*84c0*/  BSYNC B0 ;  /* 0x0000000000007941 */ /* 0x000fea0003800000 */
.L_x_235:
[----:B-1-3-5:R-:W-:Y:S01]  /*84d0*/  IMAD.U32 R13, R10, 0x10000, RZ ;  /* 0x000100000a0d7824 */ /* 0x02afe200078e00ff */
[----:B------:R-:W-:Y:S01]  /*84e0*/  IADD3 R12, P4, R2, R109, RZ ;  /* 0x0000006d020c7210 */ /* 0x000fe20007f9e0ff */
[----:B------:R-:W-:Y:S01]  /*84f0*/  BSSY B0, `(.L_x_237) ;  /* 0x000000b000007945 */ /* 0x000fe20003800000 */
[----:B------:R-:W-:Y:S01]  /*8500*/  ISETP.GT.AND P2, PT, R0, 0xc0, P0 ;  /* 0x000000c00000780c */ /* 0x000fe20000744270 */
[----:B------:R-:W-:-:S04]  /*8510*/  FMUL R13, R13, R14 ;  /* 0x0000000e0d0d7220 */ /* 0x000fc80000400000 */
[----:B------:R-:W-:-:S05]  /*8520*/  FFMA R13, R52, R11, R13 ;  /* 0x0000000b340d7223 */ /* 0x000fca000000000d */
[----:B------:R-:W-:Y:S01]  /*8530*/  F2FP.BF16.F32.PACK_AB R15, RZ, R13 ;  /* 0x0000000dff0f723e */ /* 0x000fe200000010ff */
[----:B------:R-:W-:Y:S01]  /*8540*/  IMAD.X R13, R3, 0x1, R21, P4 ;  /* 0x00000001030d7824 */ /* 0x000fe200020e0615 */
[----:B--2---:R-:W-:-:S04]  /*8550*/  IADD3 R4, P4, R4, UR5, RZ ;  /* 0x0000000504047c10 */ /* 0x004fc8000ff9e0ff */
[----:B------:R1:W-:Y:S01]  /*8560*/  @P3 STG.E.U16 desc[UR12][R12.64], R15 ;  /* 0x0000000f0c003986 */ /* 0x0003e2000c10150c */
[----:B------:R-:W-:Y:S01]  /*8570*/  IADD3.X R5, R5, UR4, RZ, P4, !PT ;  /* 0x0000000405057c10 */ /* 0x000fe2000a7fe4ff */
[----:B------:R-:W-:Y:S07]  /*8580*/  @!P2 BRA `(.L_x_238) ;  /* 0x000000000004a947 */ /* 0x000fee0003800000 */
[----:B------:R2:W5:Y:S02]  /*8590*/  LDG.E.LTC128B.U16 R10, desc[UR12][R4.64] ;  /* 0x0000000c040a7981 */ /* 0x000564000c1e1520 */
.L_x_238:
[----:B------:R-:W-:Y:S05]  /*85a0*/  BSYNC B0 ;  /* 0x0000000000007941 */ /* 0x000fea0003800000 */
.L_x_237:
[----:B--2--5:R-:W-:Y:S01]  /*85b0*/  IMAD.U32 R5, R10, 0x10000, RZ ;  /* 0x000100000a057824 */ /* 0x024fe200078e00ff */
[----:B------:R-:W-:Y:S01]  /*85c0*/  IADD3 R2, P3, R2, R111, RZ ;  /* 0x0000006f02027210 */ /* 0x000fe20007f7e0ff */
[----:B------:R-:W-:Y:S01]  /*85d0*/  BSSY B0, `(.L_x_239) ;  /* 0x000000b000007945 */ /* 0x000fe20003800000 */
[----:B------:R-:W-:Y:S01]  /*85e0*/  ISETP.GT.AND P1, PT, R0, 0xc8, P1 ;  /* 0x000000c80000780c */ /* 0x000fe20000f24270 */
[----:B------:R-:W-:Y:S02]  /*85f0*/  FMUL R4, R5, R14 ;  /* 0x0000000e05047220 */ /* 0x000fe40000400000 */
[----:B------:R-:W-:Y:S02]  /*8600*/  IMAD.X R3, R3, 0x1, R21, P3 ;  /* 0x0000000103037824 */ /* 0x000fe400018e0615 */
[----:B------:R-:W-:-:S05]  /*8610*/  FFMA R4, R53, R11, R4 ;  /* 0x0000000b35047223 */ /* 0x000fca0000000004 */
[----:B------:R-:W-:-:S05]  /*8620*/  F2FP.BF16.F32.PACK_AB R4, RZ, R4 ;  /* 0x00000004ff04723e */ /* 0x000fca00000010ff */
[----:B------:R2:W-:Y:S01]  /*8630*/  @P2 STG.E.U16 desc[UR12][R2.64], R4 ;  /* 0x0000000402002986 */ /* 0x0005e2000c10150c */
[----:B------:R-:W-:Y:S05]  /*8640*/  @!P1 BRA `(.L_x_240) ;  /* 0x00000000000c9947 */ /* 0x000fea0003800000 */
[----:B--2---:R-:W-:-:S04]  /*8650*/  IADD3 R2, P2, R8, UR6, RZ ;  /* 0x0000000608027c10 */ /* 0x004fc8000ff5e0ff */
[----:B------:R-:W-:-:S05]  /*8660*/  IADD3.X R3, R9, UR4, RZ, P2, !PT ;  /* 0x0000000409037c10 */ /* 0x000fca00097fe4ff */
[----:B------:R3:W5:Y:S04]  /*8670*/  LDG.E.LTC128B.U16 R10, desc[UR12][R2.64] ;  /* 0x0000000c020a7981 */ /* 0x000768000c1e1520 */
.L_x_240:
[----:B------:R-:W-:Y:S05]  /*8680*/  BSYNC B0 ;  /* 0x0000000000007941 */ /* 0x000fea0003800000 */
.L_x_239:
[----:B--23-5:R-:W-:Y:S01]  /*8690*/  IMAD.U32 R3, R10, 0x10000, RZ ;  /* 0x000100000a037824 */ /* 0x02cfe200078e00ff */
[----:B------:R-:W-:Y:S01]  /*86a0*/  IADD3 R2, P2, R6, R109, RZ ;  /* 0x0000006d06027210 */ /* 0x000fe20007f5e0ff */
[----:B------:R-:W-:Y:S01]  /*86b0*/  BSSY B0, `(.L_x_241) ;  /* 0x000000c000007945 */ /* 0x000fe20003800000 */
[----:B------:R-:W-:Y:S01]  /*86c0*/  ISETP.GT.AND P0, PT, R0, 0xc8, P0 ;  /* 0x000000c80000780c */ /* 0x000fe20000704270 */
[----:B------:R-:W-:-:S04]  /*86d0*/  FMUL R3, R3, R14 ;  /* 0x0000000e03037220 */ /* 0x000fc80000400000 */
[----:B------:R-:W-:-:S05]  /*86e0*/  FFMA R3, R54, R11, R3 ;  /* 0x0000000b36037223 */ /* 0x000fca0000000003 */
[----:B------:R-:W-:Y:S01]  /*86f0*/  F2FP.BF16.F32.PACK_AB R5, RZ, R3 ;  /* 0x00000003ff05723e */ /* 0x000fe200000010ff */
[----:B------:R-:W-:Y:S01]  /*8700*/  IMAD.X R3, R7, 0x1, R21, P2 ;  /* 0x0000000107037824 */ /* 0x000fe200010e0615 */
[----:B------:R-:W-:Y:S02]  /*8710*/  IADD3 R4, P2, R8, UR5, RZ ;  /* 0x0000000508047c10 */ /* 0x000fe4000ff5e0ff */
[----:B------:R-:W-:Y:S02]  /*8720*/  PRMT R0, R5, 0x7610, R0 ;  /* 0x0000761005007816 */ /* 0x000fe40000000000 */
[----:B------:R-:W-:-:S03]  /*8730*/  IADD3.X R5, R9, UR4, RZ, P2, !PT ;  /* 0x0000000409057c10 */ /* 0x000fc600097fe4ff */
[----:B------:R2:W-:Y:S01]  /*8740*/  @P1 STG.E.U16 desc[UR12][R2.64], R0 ;  /* 0x0000000002001986 */ /* 0x0005e2000c10150c */
[----:B------:R-:W-:Y:S05]  /*8750*/  @!P0 BRA `(.L_x_242) ;  /* 0x0000000000048947 */ /* 0x000fea0003800000 */
[----:B------:R3:W5:Y:S02]  /*8760*/  LDG.E.LTC128B.U16 R10, desc[UR12][R4.64] ;  /* 0x0000000c040a7981 */ /* 0x000764000c1e1520 */
.L_x_242:
[----:B------:R-:W-:Y:S05]  /*8770*/  BSYNC B0 ;  /* 0x0000000000007941 */ /* 0x000fea0003800000 */
.L_x_241:
[----:B--2--5:R-:W-:Y:S01]  /*8780*/  IMAD.U32 R3, R10, 0x10000, RZ ;  /* 0x000100000a037824 */ /* 0x024fe200078e00ff */
[----:B------:R-:W-:-:S03]  /*8790*/  IADD3 R2, P1, R6, R111, RZ ;  /* 0x0000006f06027210 */ /* 0x000fc60007f3e0ff */
[----:B------:R-:W-:-:S04]  /*87a0*/  FMUL R14, R3, R14 ;  /* 0x0000000e030e7220 */ /* 0x000fc80000400000 */
[----:B------:R-:W-:Y:S01]  /*87b0*/  FFMA R14, R55, R11, R14 ;  /* 0x0000000b370e7223 */ /* 0x000fe2000000000e */
[----:B------:R-:W-:Y:S06]  /*87c0*/  @!P0 EXIT ;  /* 0x000000000000894d */ /* 0x000fec0003800000 */
[----:B------:R-:W-:Y:S01]  /*87d0*/  F2FP.BF16.F32.PACK_AB R14, RZ, R14 ;  /* 0x0000000eff0e723e */ /* 0x000fe200000010ff */
[----:B------:R-:W-:-:S05]  /*87e0*/  IMAD.X R3, R7, 0x1, R21, P1 ;  /* 0x0000000107037824 */ /* 0x000fca00008e0615 */
[----:B------:R-:W-:Y:S01]  /*87f0*/  STG.E.U16 desc[UR12][R2.64], R14 ;  /* 0x0000000e02007986 */ /* 0x000fe2000c10150c */
[----:B------:R-:W-:Y:S05]  /*8800*/  EXIT ;  /* 0x000000000000794d */ /* 0x000fea0003800000 */
.L_x_22:
[----:B------:R-:W-:Y:S01]  /*8810*/  ULDC.64 UR4, c[0x0][0x5c8] ;  /* 0x0001720000047ab9 */ /* 0x000fe20000000a00 */
[-C--:B------:R-:W-:Y:S01]  /*8820*/  FMUL R120, R120, R11.reuse ;  /* 0x0000000b78787220 */ /* 0x080fe20000400000 */
[----:B------:R-:W-:Y:S01]  /*8830*/  LEA R2, P1, R18, UR4, 0x1 ;  /* 0x0000000412027c11 */ /* 0x000fe2000f8208ff */
[-C--:B------:R-:W-:Y:S01]  /*8840*/  FMUL R121, R121, R11.reuse ;  /* 0x0000000b79797220 */ /* 0x080fe20000400000 */
[----:B------:R-:W-:Y:S01]  /*8850*/  ISETP.GT.AND P4, PT, R10, 0x1, PT ;  /* 0x000000010a00780c */ /* 0x000fe20003f84270 */
[-C--:B------:R-:W-:Y:S01]  /*8860*/  FMUL R122, R122, R11.reuse ;  /* 0x0000000b7a7a7220 */ /* 0x080fe20000400000 */
[----:B------:R-:W-:Y:S01]  /*8870*/  F2FP.BF16.F32.PACK_AB R120, RZ, R120 ;  /* 0x00000078ff78723e */ /* 0x000fe200000010ff */
[-C--:B------:R-:W-:Y:S01]  /*8880*/  FMUL R123, R123, R11.reuse ;  /* 0x0000000b7b7b7220 */ /* 0x080fe20000400000 */
[----:B------:R-:W-:Y:S01]  /*8890*/  LEA.HI.X R3, R18, UR5, R21, 0x1, P1 ;  /* 0x0000000512037c11 */ /* 0x000fe200088f0c15 */
[-C--:B------:R-:W-:Y:S01]  /*88a0*/  FMUL R124, R124, R11.reuse ;  /* 0x0000000b7c7c7220 */ /* 0x080fe20000400000 */
[----:B------:R-:W-:Y:S01]  /*88b0*/  ISETP.GT.AND P2, PT, R10, RZ, PT ;  /* 0x000000ff0a00720c */ /* 0x000fe20003f44270 */
[-C--:B------:R-:W-:Y:S01]  /*88c0*/  FMUL R125, R125, R11.reuse ;  /* 0x0000000b7d7d7220 */ /* 0x080fe20000400000 */
[C---:B------:R-:W-:Y:S01]  /*88d0*/  ISETP.GT.AND P1, PT, R0.reuse, RZ, P4 ;  /* 0x000000ff0000720c */ /* 0x040fe20002724270 */
[----:B------:R-:W-:Y:S01]  /*88e0*/  @P0 STG.E.U16 desc[UR12][R2.64], R120 ;  /* 0x0000007802000986 */ /* 0x000fe2000c10150c */
[----:B------:R-:W-:Y:S01]  /*88f0*/  ISETP.GT.AND P2, PT, R0, 0x8, P2 ;  /* 0x000000080000780c */ /* 0x000fe20001744270 */
[-C--:B------:R-:W-:Y:S01]  /*8900*/  FMUL R126, R126, R11.reuse ;  /* 0x0000000b7e7e7220 */ /* 0x080fe20000400000 */
[----:B------:R-:W-:Y:S01]  /*8910*/  ISETP.GT.AND P0, PT, R0, 0x8, P4 ;  /* 0x000000080000780c */ /* 0x000fe20002704270 */
[-C--:B------:R-:W-:Y:S01]  /*8920*/  FMUL R127, R127, R11.reuse ;  /* 0x0000000b7f7f7220 */ /* 0x080fe20000400000 */
[----:B------:R-:W-:Y:S01]  /*8930*/  SHF.L.U64.HI R15, R16, 0x1, R15 ;  /* 0x00000001100f7819 */ /* 0x000fe2000001020f */
[-C--:B------:R-:W-:Y:S01]  /*8940*/  FMUL R128, R128, R11.reuse ;  /* 0x0000000b80807220 */ /* 0x080fe20000400000 */
[----:B------:R-:W-:Y:S01]  /*8950*/  LEA R4, P3, R16, R2, 0x1 ;  /* 0x0000000210047211 */ /* 0x000fe200078608ff */
[----:B------:R-:W-:Y:S01]  /*8960*/  FMUL R129, R129, R11 ;  /* 0x0000000b81817220 */ /* 0x000fe20000400000 */
[----:B------:R-:W-:Y:S01]  /*8970*/  F2FP.BF16.F32.PACK_AB R121, RZ, R121 ;  /* 0x00000079ff79723e */ /* 0x000fe200000010ff */
[----:B------:R-:W-:Y:S01]  /*8980*/  FMUL R130, R130, R11 ;  /* 0x0000000b82827220 */ /* 0x000fe20000400000 */
[----:B------:R-:W-:Y:S01]  /*8990*/  F2FP.BF16.F32.PACK_AB R122, RZ, R122 ;  /* 0x0000007aff7a723e */ /* 0x000fe200000010ff */
[----:B------:R-:W-:Y:S01]  /*89a0*/  IMAD.X R5, R15, 0x1, R3, P3 ;  /* 0x000000010f057824 */ /* 0x000fe200018e0603 */
[----:B------:R-:W-:Y:S01]  /*89b0*/  F2FP.BF16.F32.PACK_AB R123, RZ, R123 ;  /* 0x0000007bff7b723e */ /* 0x000fe200000010ff */
[----:B------:R-:W-:Y:S01]  /*89c0*/  @P1 STG.E.U16 desc[UR12][R2.64+0x2], R121 ;  /* 0x0000027902001986 */ /* 0x000fe2000c10150c */
[C---:B------:R-:W-:Y:S01]  /*89d0*/  ISETP.GT.AND P5, PT, R10.reuse, 0x8, PT ;  /* 0x000000080a00780c */ /* 0x040fe20003fa4270 */
[-C--:B------:R-:W-:Y:S01]  /*89e0*/  FMUL R131, R131, R11.reuse ;  /* 0x0000000b83837220 */ /* 0x080fe20000400000 */
[----:B------:R-:W-:Y:S01]  /*89f0*/  ISETP.GT.AND P4, PT, R10, 0x9, PT ;  /* 0x000000090a00780c */ /* 0x000fe20003f84270 */
[----:B------:R-:W-:Y:S01]  /*8a00*/  @P2 STG.E.U16 desc[UR12][R4.64], R122 ;  /* 0x0000007a04002986 */ /* 0x000fe2000c10150c */
[----:B------:R-:W-:Y:S01]  /*8a10*/  ISETP.GT.AND P1, PT, R0, RZ, P5 ;  /* 0x000000ff0000720c */ /* 0x000fe20002f24270 */
[----:B------:R-:W-:Y:S01]  /*8a20*/  IMAD.SHL.U32 R9, R12, 0x80, RZ ;  /* 0x000000800c097824 */ /* 0x000fe200078e00ff */
[C---:B------:R-:W-:Y:S01]  /*8a30*/  ISETP.GT.AND P2, PT, R0.reuse, RZ, P4 ;  /* 0x000000ff0000720c */ /* 0x040fe20002744270 */
[----:B------:R-:W-:Y:S01]  /*8a40*/  @P0 STG.E.U16 desc[UR12][R4.64+0x2], R123 ;  /* 0x0000027b04000986 */ /* 0x000fe2000c10150c */
[----:B------:R-:W-:Y:S01]  /*8a50*/  ISETP.GT.AND P0, PT, R0, 0x8, P5 ;  /* 0x000000080000780c */ /* 0x000fe20002f04270 */
[-C--:B------:R-:W-:Y:S01]  /*8a60*/  FMUL R132, R132, R11.reuse ;  /* 0x0000000b84847220 */ /* 0x080fe20000400000 */
[----:B------:R-:W-:Y:S01]  /*8a70*/  F2FP.BF16.F32.PACK_AB R124, RZ, R124 ;  /* 0x0000007cff7c723e */ /* 0x000fe200000010ff */
[----:B------:R-:W-:Y:S01]  /*8a80*/  FMUL R133, R133, R11 ;  /* 0x0000000b85857220 */ /* 0x000fe20000400000 */
[----:B------:R-:W-:Y:S01]  /*8a90*/  F2FP.BF16.F32.PACK_AB R125, RZ, R125 ;  /* 0x0000007dff7d723e */ /* 0x000fe200000010ff */
[-C--:B------:R-:W-:Y:S01]  /*8aa0*/  FMUL R134, R134, R11.reuse ;  /* 0x0000000b86867220 */ /* 0x080fe20000400000 */
[----:B------:R-:W-:Y:S01]  /*8ab0*/  F2FP.BF16.F32.PACK_AB R126, RZ, R126 ;  /* 0x0000007eff7e723e */ /* 0x000fe200000010ff */
[-C--:B------:R-:W-:Y:S01]  /*8ac0*/  FMUL R135, R135, R11.reuse ;  /* 0x0000000b87877220 */ /* 0x080fe20000400000 */
[----:B------:R-:W-:Y:S01]  /*8ad0*/  ISETP.GT.AND P3, PT, R10, 0x10, PT ;  /* 0x000000100a00780c */ /* 0x000fe20003f64270 */
[----:B------:R-:W-:Y:S01]  /*8ae0*/  @P1 STG.E.U16 desc[UR12][R2.64+0x10], R124 ;  /* 0x0000107c02001986 */ /* 0x000fe2000c10150c */
[----:B------:R-:W-:Y:S01]  /*8af0*/  ISETP.GT.AND P1, PT, R0, 0x8, P4 ;  /* 0x000000080000780c */ /* 0x000fe20002724270 */
[----:B------:R-:W-:Y:S01]  /*8b00*/  FMUL R136, R136, R11 ;  /* 0x0000000b88887220 */ /* 0x000fe20000400000 */
[----:B------:R-:W-:Y:S01]  /*8b10*/  F2FP.BF16.F32.PACK_AB R127, RZ, R127 ;  /* 0x0000007fff7f723e */ /* 0x000fe200000010ff */
[----:B------:R-:W-:Y:S01]  /*8b20*/  @P2 STG.E.U16 desc[UR12][R2.64+0x12], R125 ;  /* 0x0000127d02002986 */ /* 0x000fe2000c10150c */
[----:B------:R-:W-:Y:S01]  /*8b30*/  F2FP.BF16.F32.PACK_AB R128, RZ, R128 ;  /* 0x00000080ff80723e */ /* 0x000fe200000010ff */
[-C--:B------:R-:W-:Y:S01]  /*8b40*/  FMUL R137, R137, R11.reuse ;  /* 0x0000000b89897220 */ /* 0x080fe20000400000 */
[----:B------:R-:W-:Y:S01]  /*8b50*/  ISETP.GT.AND P2, PT, R10, 0x11, PT ;  /* 0x000000110a00780c */ /* 0x000fe20003f44270 */
[----:B------:R-:W-:Y:S01]  /*8b60*/  @P0 STG.E.U16 desc[UR12][R4.64+0x10], R126 ;  /* 0x0000107e04000986 */ /* 0x000fe2000c10150c */
[----:B------:R-:W-:Y:S01]  /*8b70*/  ISETP.GT.AND P0, PT, R0, RZ, P3 ;  /* 0x000000ff0000720c */ /* 0x000fe20001f04270 */
[----:B------:R-:W-:Y:S01]  /*8b80*/  FMUL R138, R138, R11 ;  /* 0x0000000b8a8a7220 */ /* 0x000fe20000400000 */
[----:B------:R-:W-:Y:S01]  /*8b90*/  F2FP.BF16.F32.PACK_AB R129, RZ, R129 ;  /* 0x00000081ff81723e */ /* 0x000fe200000010ff */
[----:B------:R-:W-:Y:S01]  /*8ba0*/  FMUL R139, R139, R11 ;  /* 0x0000000b8b8b7220 */ /* 0x000fe20000400000 */
[----:B------:R-:W-:Y:S01]  /*8bb0*/  F2FP.BF16.F32.PACK_AB R130, RZ, R130 ;  /* 0x00000082ff82723e */ /* 0x000fe200000010ff */
[----:B------:R-:W-:Y:S01]  /*8bc0*/  @P1 STG.E.U16 desc[UR12][R4.64+0x12], R127 ;  /* 0x0000127f04001986 */ /* 0x000fe2000c10150c */
[----:B------:R-:W-:Y:S01]  /*8bd0*/  F2FP.BF16.F32.PACK_AB R131, RZ, R131 ;  /* 0x00000083ff83723e */ /* 0x000fe200000010ff */
[-C--:B------:R-:W-:Y:S01]  /*8be0*/  FMUL R140, R140, R11.reuse ;  /* 0x0000000b8c8c7220 */ /* 0x080fe20000400000 */
[----:B------:R-:W-:Y:S01]  /*8bf0*/  SHF.L.U64.HI R13, R12, 0x7, R13 ;  /* 0x000000070c0d7819 */ /* 0x000fe2000001020d */
[-C--:B------:R-:W-:Y:S01]  /*8c00*/  FMUL R141, R141, R11.reuse ;  /* 0x0000000b8d8d7220 */ /* 0x080fe20000400000 */
[----:B------:R-:W-:Y:S01]  /*8c10*/  LOP3.LUT R15, R9, 0x2, RZ, 0xfc, !PT ;  /* 0x00000002090f7812 */ /* 0x000fe200078efcff */
[-C--:B------:R-:W-:Y:S01]  /*8c20*/  FMUL R142, R142, R11.reuse ;  /* 0x0000000b8e8e7220 */ /* 0x080fe20000400000 */
[----:B------:R-:W-:Y:S01]  /*8c30*/  F2FP.BF16.F32.PACK_AB R132, RZ, R132 ;  /* 0x00000084ff84723e */ /* 0x000fe200000010ff */
[----:B------:R0:W-:Y:S01]  /*8c40*/  @P0 STG.E.U16 desc[UR12][R2.64+0x20], R128 ;  /* 0x0000208002000986 */ /* 0x0001e2000c10150c */
[----:B------:R-:W-:Y:S01]  /*8c50*/  ISETP.GT.AND P0, PT, R0, RZ, P2 ;  /* 0x000000ff0000720c */ /* 0x000fe20001704270 */
[-C--:B------:R-:W-:Y:S01]  /*8c60*/  FMUL R143, R143, R11.reuse ;  /* 0x0000000b8f8f7220 */ /* 0x080fe20000400000 */
[----:B------:R-:W-:Y:S01]  /*8c70*/  ISETP.GT.AND P1, PT, R10, 0x19, PT ;  /* 0x000000190a00780c */ /* 0x000fe20003f24270 */
[----:B------:R-:W-:Y:S01]  /*8c80*/  FMUL R144, R144, R11 ;  /* 0x0000000b90907220 */ /* 0x000fe20000400000 */
[----:B------:R-:W-:Y:S01]  /*8c90*/  F2FP.BF16.F32.PACK_AB R133, RZ, R133 ;  /* 0x00000085ff85723e */ /* 0x000fe200000010ff */
[-C--:B------:R-:W-:Y:S01]  /*8ca0*/  FMUL R145, R145, R11.reuse ;  /* 0x0000000b91917220 */ /* 0x080fe20000400000 */
[----:B------:R-:W-:Y:S01]  /*8cb0*/  F2FP.BF16.F32.PACK_AB R134, RZ, R134 ;  /* 0x00000086ff86723e */ /* 0x000fe200000010ff */
[----:B------:R-:W-:Y:S01]  /*8cc0*/  FMUL R146, R146, R11 ;  /* 0x0000000b92927220 */ /* 0x000fe20000400000 */
[----:B------:R-:W-:Y:S01]  /*8cd0*/  F2FP.BF16.F32.PACK_AB R135, RZ, R135 ;  /* 0x00000087ff87723e */ /* 0x000fe200000010ff */
[-C--:B------:R-:W-:Y:S01]  /*8ce0*/  FMUL R147, R147, R11.reuse ;  /* 0x0000000b93937220 */ /* 0x080fe20000400000 */
[----:B------:R-:W-:Y:S01]  /*8cf0*/  F2FP.BF16.F32.PACK_AB R136, RZ, R136 ;  /* 0x00000088ff88723e */ /* 0x000fe200000010ff */
[----:B------:R-:W-:Y:S01]  /*8d00*/  FMUL R148, R148, R11 ;  /* 0x0000000b94947220 */ /* 0x000fe20000400000 */
[----:B------:R-:W-:Y:S01]  /*8d10*/  F2FP.BF16.F32.PACK_AB R137, RZ, R137 ;  /* 0x00000089ff89723e */ /* 0x000fe200000010ff */
[----:B------:R1:W-:Y:S01]  /*8d20*/  @P0 STG.E.U16 desc[UR12][R2.64+0x22], R129 ;  /* 0x0000228102000986 */ /* 0x0003e2000c10150c */
[----:B------:R-:W-:Y:S01]  /*8d30*/  ISETP.GT.AND P0, PT, R0, 0x8, P3 ;  /* 0x000000080000780c */ /* 0x000fe20001f04270 */
[-C--:B------:R-:W-:Y:S01]  /*8d40*/  FMUL R149, R149, R11.reuse ;  /* 0x0000000b95957220 */ /* 0x080fe20000400000 */
[----:B------:R-:W-:Y:S01]  /*8d50*/  F2FP.BF16.F32.PACK_AB R138, RZ, R138 ;  /* 0x0000008aff8a723e */ /* 0x000fe200000010ff */
[----:B------:R-:W-:Y:S01]  /*8d60*/  FMUL R150, R150, R11 ;  /* 0x0000000b96967220 */ /* 0x000fe20000400000 */
[----:B------:R-:W-:Y:S01]  /*8d70*/  F2FP.BF16.F32.PACK_AB R139, RZ, R139 ;  /* 0x0000008bff8b723e */ /* 0x000fe200000010ff */
[-C--:B------:R-:W-:Y:S01]  /*8d80*/  FMUL R151, R151, R11.reuse ;  /* 0x0000000b97977220 */ /* 0x080fe20000400000 */
[----:B------:R-:W-:Y:S01]  /*8d90*/  ISETP.GT.AND P5, PT, R10, 0x28, PT ;  /* 0x000000280a00780c */ /* 0x000fe20003fa4270 */
[-C--:B------:R-:W-:Y:S01]  /*8da0*/  FMUL R88, R88, R11.reuse ;  /* 0x0000000b58587220 */ /* 0x080fe20000400000 */
[----:B------:R-:W-:Y:S01]  /*8db0*/  F2FP.BF16.F32.PACK_AB R140, RZ, R140 ;  /* 0x0000008cff8c723e */ /* 0x000fe200000010ff */
[-C--:B------:R-:W-:Y:S01]  /*8dc0*/  FMUL R89, R89, R11.reuse ;  /* 0x0000000b59597220 */ /* 0x080fe20000400000 */
[----:B------:R-:W-:Y:S01]  /*8dd0*/  ISETP.GT.AND P4, PT, R10, 0x29, PT ;  /* 0x000000290a00780c */ /* 0x000fe20003f84270 */
[----:B------:R-:W-:Y:S01]  /*8de0*/  FMUL R90, R90, R11 ;  /* 0x0000000b5a5a7220 */ /* 0x000fe20000400000 */
[----:B------:R-:W-:Y:S01]  /*8df0*/  F2FP.BF16.F32.PACK_AB R141, RZ, R141 ;  /* 0x0000008dff8d723e */ /* 0x000fe200000010ff */
[----:B------:R-:W-:Y:S01]  /*8e00*/  @P0 STG.E.U16 desc[UR12][R4.64+0x20], R130 ;  /* 0x0000208204000986 */ /* 0x000fe2000c10150c */
[----:B------:R-:W-:Y:S01]  /*8e10*/  ISETP.GT.AND P0, PT, R0, 0x8, P2 ;  /* 0x000000080000780c */ /* 0x000fe20001704270 */
[-C--:B------:R-:W-:Y:S01]  /*8e20*/  FMUL R91, R91, R11.reuse ;  /* 0x0000000b5b5b7220 */ /* 0x080fe20000400000 */
[----:B------:R-:W-:Y:S01]  /*8e30*/  ISETP.GT.AND P2, PT, R10, 0x18, PT ;  /* 0x000000180a00780c */ /* 0x000fe20003f44270 */
        /* <DEDUP_REMOVED lines=8> */
[----:B------:R-:W-:Y:S01]  /*8ec0*/  FMUL R96, R96, R11 ;  /* 0x0000000b60607220 */ /* 0x000fe20000400000 */
[----:B------:R-:W-:Y:S01]  /*8ed0*/  F2FP.BF16.F32.PACK_AB R145, RZ, R145 ;  /* 0x00000091ff91723e */ /* 0x000fe200000010ff */
[----:B------:R-:W-:Y:S01]  /*8ee0*/  @P0 STG.E.U16 desc[UR12][R4.64+0x22], R131 ;  /* 0x0000228304000986 */ /* 0x000fe2000c10150c */
[----:B------:R-:W-:Y:S01]  /*8ef0*/  IADD3 R6, P0, R9, R2, RZ ;  /* 0x0000000209067210 */ /* 0x000fe20007f1e0ff */
[-C--:B------:R-:W-:Y:S01]  /*8f00*/  FMUL R97, R97, R11.reuse ;  /* 0x0000000b61617220 */ /* 0x080fe20000400000 */
[----:B------:R-:W-:Y:S01]  /*8f10*/  F2FP.BF16.F32.PACK_AB R146, RZ, R146 ;  /* 0x00000092ff92723e */ /* 0x000fe200000010ff */
[----:B------:R-:W-:Y:S01]  /*8f20*/  FMUL R98, R98, R11 ;  /* 0x0000000b62627220 */ /* 0x000fe20000400000 */
[----:B------:R-:W-:Y:S01]  /*8f30*/  F2FP.BF16.F32.PACK_AB R147, RZ, R147 ;  /* 0x00000093ff93723e */ /* 0x000fe200000010ff */
[--C-:B------:R-:W-:Y:S01]  /*8f40*/  IMAD.X R7, R13, 0x1, R3.reuse, P0 ;  /* 0x000000010d077824 */ /* 0x100fe200000e0603 */
[----:B------:R-:W-:Y:S01]  /*8f50*/  IADD3 R18, P0, R15, R2, RZ ;  /* 0x000000020f127210 */ /* 0x000fe20007f1e0ff */
[-C--:B------:R-:W-:Y:S01]  /*8f60*/  FMUL R99, R99, R11.reuse ;  /* 0x0000000b63637220 */ /* 0x080fe20000400000 */
[----:B------:R-:W-:Y:S01]  /*8f70*/  F2FP.BF16.F32.PACK_AB R148, RZ, R148 ;  /* 0x00000094ff94723e */ /* 0x000fe200000010ff */
[----:B------:R-:W-:Y:S01]  /*8f80*/  FMUL R100, R100, R11 ;  /* 0x0000000b64647220 */ /* 0x000fe20000400000 */
[----:B------:R-:W-:Y:S01]  /*8f90*/  F2FP.BF16.F32.PACK_AB R149, RZ, R149 ;  /* 0x00000095ff95723e */ /* 0x000fe200000010ff */
[----:B------:R-:W-:Y:S01]  /*8fa0*/  IMAD.X R19, R13, 0x1, R3, P0 ;  /* 0x000000010d137824 */ /* 0x000fe200000e0603 */
[----:B------:R-:W-:Y:S01]  /*8fb0*/  ISETP.GT.AND P0, PT, R0, RZ, P2 ;  /* 0x000000ff0000720c */ /* 0x000fe20001704270 */
[-C--:B------:R-:W-:Y:S01]  /*8fc0*/  FMUL R101, R101, R11.reuse ;  /* 0x0000000b65657220 */ /* 0x080fe20000400000 */
[----:B------:R-:W-:Y:S01]  /*8fd0*/  F2FP.BF16.F32.PACK_AB R150, RZ, R150 ;  /* 0x00000096ff96723e */ /* 0x000fe200000010ff */
[----:B------:R-:W-:Y:S01]  /*8fe0*/  FMUL R102, R102, R11 ;  /* 0x0000000b66667220 */ /* 0x000fe20000400000 */
[----:B------:R-:W-:Y:S01]  /*8ff0*/  F2FP.BF16.F32.PACK_AB R151, RZ, R151 ;  /* 0x00000097ff97723e */ /* 0x000fe200000010ff */
[-C--:B------:R-:W-:Y:S01]  /*9000*/  FMUL R103, R103, R11.reuse ;  /* 0x0000000b67677220 */ /* 0x080fe20000400000 */
[----:B------:R-:W-:Y:S01]  /*9010*/  LOP3.LUT R21, R9, 0x10, RZ, 0xfc, !PT ;  /* 0x0000001009157812 */ /* 0x000fe200078efcff */
[-C--:B------:R-:W-:Y:S01]  /*9020*/  FMUL R104, R104, R11.reuse ;  /* 0x0000000b68687220 */ /* 0x080fe20000400000 */
[----:B------:R-:W-:Y:S01]  /*9030*/  F2FP.BF16.F32.PACK_AB R88, RZ, R88 ;  /* 0x00000058ff58723e */ /* 0x000fe200000010ff */
[-C--:B------:R-:W-:Y:S01]  /*9040*/  FMUL R105, R105, R11.reuse ;  /* 0x0000000b69697220 */ /* 0x080fe20000400000 */
[----:B------:R-:W-:Y:S01]  /*9050*/  LOP3.LUT R23, R9, 0x12, RZ, 0xfc, !PT ;  /* 0x0000001209177812 */ /* 0x000fe200078efcff */
[----:B------:R-:W-:Y:S01]  /*9060*/  FMUL R106, R106, R11 ;  /* 0x0000000b6a6a7220 */ /* 0x000fe20000400000 */
[----:B------:R-:W-:Y:S01]  /*9070*/  F2FP.BF16.F32.PACK_AB R89, RZ, R89 ;  /* 0x00000059ff59723e */ /* 0x000fe200000010ff */
[----:B------:R-:W-:Y:S01]  /*9080*/  @P0 STG.E.U16 desc[UR12][R2.64+0x30], R132 ;  /* 0x0000308402000986 */ /* 0x000fe2000c10150c */
[----:B------:R-:W-:Y:S01]  /*9090*/  ISETP.GT.AND P0, PT, R0, RZ, P1 ;  /* 0x000000ff0000720c */ /* 0x000fe20000f04270 */
        /* <DEDUP_REMOVED lines=8> */
[-C--:B------:R-:W-:Y:S01]  /*9120*/  FMUL R111, R111, R11.reuse ;  /* 0x0000000b6f6f7220 */ /* 0x080fe20000400000 */
[----:B------:R-:W-:Y:S01]  /*9130*/  PRMT R8, R92, 0x7610, R8 ;  /* 0x000076105c087816 */ /* 0x000fe20000000008 */
[-C--:B------:R-:W-:Y:S01]  /*9140*/  FMUL R112, R112, R11.reuse ;  /* 0x0000000b70707220 */ /* 0x080fe20000400000 */
[----:B------:R-:W-:Y:S01]  /*9150*/  F2FP.BF16.F32.PACK_AB R94, RZ, R94 ;  /* 0x0000005eff5e723e */ /* 0x000fe200000010ff */
[----:B------:R-:W-:Y:S01]  /*9160*/  @P0 STG.E.U16 desc[UR12][R2.64+0x32], R133 ;  /* 0x0000328502000986 */ /* 0x000fe2000c10150c */
[----:B------:R-:W-:Y:S01]  /*9170*/  ISETP.GT.AND P0, PT, R0, 0x8, P2 ;  /* 0x000000080000780c */ /* 0x000fe20001704270 */
        /* <DEDUP_REMOVED lines=26> */
[----:B------:R-:W-:Y:S01]  /*9320*/  @P0 STG.E.U16 desc[UR12][R4.64+0x32], R135 ;  /* 0x0000328704000986 */ /* 0x000fe2000c10150c */
[----:B------:R-:W-:Y:S01]  /*9330*/  ISETP.GT.AND P0, PT, R0, RZ, P2 ;  /* 0x000000ff0000720c */ /* 0x000fe20001704270 */
        /* <DEDUP_REMOVED lines=135> */
[----:B------:R-:W-:-:S02]  /*9bb0*/  F2FP.BF16.F32.PACK_AB R33, RZ, R33 ;  /* 0x00000021ff21723e */ /* 0x000fc400000010ff */
[----:B------:R-:W-:Y:S01]  /*9bc0*/  F2FP.BF16.F32.PACK_AB R34, RZ, R34 ;  /* 0x00000022ff22723e */ /* 0x000fe200000010ff */
[----:B------:R-:W-:Y:S01]  /*9bd0*/  @P0 STG.E.U16 desc[UR12][R2.64+0x62], R145 ;  /* 0x0000629102000986 */ /* 0x000fe2000c10150c */
[----:B------:R-:W-:Y:S02]  /*9be0*/  ISETP.GT.AND P0, PT, R0, 0x8, P3 ;  /* 0x000000080000780c */ /* 0x000fe40001f04270 */
[----:B------:R-:W-:Y:S02]  /*9bf0*/  F2FP.BF16.F32.PACK_AB R35, RZ, R35 ;  /* 0x00000023ff23723e */ /* 0x000fe400000010ff */
[----:B------:R-:W-:Y:S02]  /*9c00*/  F2FP.BF16.F32.PACK_AB R36, RZ, R36 ;  /* 0x00000024ff24723e */ /* 0x000fe400000010ff */
[----:B------:R-:W-:Y:S02]  /*9c10*/  F2FP.BF16.F32.PACK_AB R37, RZ, R37 ;  /* 0x00000025ff25723e */ /* 0x000fe400000010ff */
[----:B------:R-:W-:-:S02]  /*9c20*/  F2FP.BF16.F32.PACK_AB R38, RZ, R38 ;  /* 0x00000026ff26723e */ /* 0x000fc400000010ff */
[----:B------:R-:W-:Y:S02]  /*9c30*/  F2FP.BF16.F32.PACK_AB R39, RZ, R39 ;  /* 0x00000027ff27723e */ /* 0x000fe400000010ff */
[----:B------:R-:W-:Y:S01]  /*9c40*/  F2FP.BF16.F32.PACK_AB R40, RZ, R40 ;  /* 0x00000028ff28723e */ /* 0x000fe200000010ff */
[----:B------:R-:W-:Y:S01]  /*9c50*/  @P0 STG.E.U16 desc[UR12][R4.64+0x60], R146 ;  /* 0x0000609204000986 */ /* 0x000fe2000c10150c */
[----:B------:R-:W-:Y:S02]  /*9c60*/  ISETP.GT.AND P0, PT, R0, 0x8, P1 ;  /* 0x000000080000780c */ /* 0x000fe40000f04270 */
[----:B------:R-:W-:Y:S02]  /*9c70*/  F2FP.BF16.F32.PACK_AB R41, RZ, R41 ;  /* 0x00000029ff29723e */ /* 0x000fe400000010ff */
[----:B------:R-:W-:Y:S02]  /*9c80*/  F2FP.BF16.F32.PACK_AB R42, RZ, R42 ;  /* 0x0000002aff2a723e */ /* 0x000fe400000010ff */
[----:B------:R-:W-:-:S02]  /*9c90*/  F2FP.BF16.F32.PACK_AB R43, RZ, R43 ;  /* 0x0000002bff2b723e */ /* 0x000fc400000010ff */
[----:B------:R-:W-:Y:S02]  /*9ca0*/  F2FP.BF16.F32.PACK_AB R44, RZ, R44 ;  /* 0x0000002cff2c723e */ /* 0x000fe400000010ff */
[----:B------:R-:W-:Y:S02]  /*9cb0*/  F2FP.BF16.F32.PACK_AB R45, RZ, R45 ;  /* 0x0000002dff2d723e */ /* 0x000fe400000010ff */
[----:B------:R-:W-:Y:S01]  /*9cc0*/  F2FP.BF16.F32.PACK_AB R46, RZ, R46 ;  /* 0x0000002eff2e723e */ /* 0x000fe200000010ff */
[----:B------:R-:W-:Y:S01]  /*9cd0*/  @P0 STG.E.U16 desc[UR12][R4.64+0x62], R147 ;  /* 0x0000629304000986 */ /* 0x000fe2000c10150c */
[----:B------:R-:W-:Y:S02]  /*9ce0*/  ISETP.GT.AND P0, PT, R0, RZ, P2 ;  /* 0x000000ff0000720c */ /* 0x000fe40001704270 */
[----:B------:R-:W-:Y:S02]  /*9cf0*/  F2FP.BF16.F32.PACK_AB R47, RZ, R47 ;  /* 0x0000002fff2f723e */ /* 0x000fe400000010ff */
[----:B------:R-:W-:-:S02]  /*9d00*/  F2FP.BF16.F32.PACK_AB R48, RZ, R48 ;  /* 0x00000030ff30723e */ /* 0x000fc400000010ff */
[----:B------:R-:W-:Y:S02]  /*9d10*/  F2FP.BF16.F32.PACK_AB R49, RZ, R49 ;  /* 0x00000031ff31723e */ /* 0x000fe400000010ff */
[----:B------:R-:W-:Y:S02]  /*9d20*/  F2FP.BF16.F32.PACK_AB R50, RZ, R50 ;  /* 0x00000032ff32723e */ /* 0x000fe400000010ff */
[----:B------:R-:W-:Y:S02]  /*9d30*/  F2FP.BF16.F32.PACK_AB R51, RZ, R51 ;  /* 0x00000033ff33723e */ /* 0x000fe400000010ff */
[----:B------:R-:W-:Y:S01]  /*9d40*/  F2FP.BF16.F32.PACK_AB R52, RZ, R52 ;  /* 0x00000034ff34723e */ /* 0x000fe200000010ff */
[----:B------:R-:W-:Y:S01]  /*9d50*/  @P0 STG.E.U16 desc[UR12][R2.64+0x70], R148 ;  /* 0x0000709402000986 */ /* 0x000fe2000c10150c */
[----:B------:R-:W-:Y:S02]  /*9d60*/  ISETP.GT.AND P0, PT, R10, 0x39, PT ;  /* 0x000000390a00780c */ /* 0x000fe40003f04270 */
[----:B------:R-:W-:-:S02]  /*9d70*/  F2FP.BF16.F32.PACK_AB R53, RZ, R53 ;  /* 0x00000035ff35723e */ /* 0x000fc400000010ff */
[----:B------:R-:W-:Y:S02]  /*9d80*/  ISETP.GT.AND P6, PT, R0, RZ, P0 ;  /* 0x000000ff0000720c */ /* 0x000fe400007c4270 */
[----:B------:R-:W-:-:S11]  /*9d90*/  F2FP.BF16.F32.PACK_AB R54, RZ, R54 ;  /* 0x00000036ff36723e */ /* 0x000fd600000010ff */
[----:B------:R-:W-:Y:S01]  /*9da0*/  @P6 STG.E.U16 desc[UR12][R2.64+0x72], R149 ;  /* 0x0000729502006986 */ /* 0x000fe2000c10150c */
[----:B------:R-:W-:-:S13]  /*9db0*/  ISETP.GT.AND P6, PT, R0, 0x8, P2 ;  /* 0x000000080000780c */ /* 0x000fda00017c4270 */
[----:B------:R-:W-:Y:S01]  /*9dc0*/  @P6 STG.E.U16 desc[UR12][R4.64+0x70], R150 ;  /* 0x0000709604006986 */ /* 0x000fe2000c10150c */
[----:B------:R-:W-:-:S13]  /*9dd0*/  ISETP.GT.AND P6, PT, R0, 0x8, P0 ;  /* 0x000000080000780c */ /* 0x000fda00007c4270 */
[----:B------:R-:W-:Y:S01]  /*9de0*/  @P6 STG.E.U16 desc[UR12][R4.64+0x72], R151 ;  /* 0x0000729704006986 */ /* 0x000fe2000c10150c */
[----:B0-----:R-:W-:-:S05]  /*9df0*/  IADD3 R128, P6, R21, R2, RZ ;  /* 0x0000000215807210 */ /* 0x001fca0007fde0ff */
[----:B-1----:R-:W-:Y:S01]  /*9e00*/  IMAD.X R129, R13, 0x1, R3, P6 ;  /* 0x000000010d817824 */ /* 0x002fe200030e0603 */
[----:B------:R-:W-:-:S04]  /*9e10*/  ISETP.GT.AND P6, PT, R10, RZ, PT ;  /* 0x000000ff0a00720c */ /* 0x000fc80003fc4270 */
[----:B------:R-:W-:-:S13]  /*9e20*/  ISETP.GT.AND P6, PT, R0, 0x40, P6 ;  /* 0x000000400000780c */ /* 0x000fda00037c4270 */
[----:B------:R-:W-:Y:S01]  /*9e30*/  @P6 STG.E.U16 desc[UR12][R6.64], R88 ;  /* 0x0000005806006986 */ /* 0x000fe2000c10150c */
[----:B------:R-:W-:-:S05]  /*9e40*/  IADD3 R120, P6, R23, R2, RZ ;  /* 0x0000000217787210 */ /* 0x000fca0007fde0ff */
[----:B------:R-:W-:Y:S01]  /*9e50*/  IMAD.X R121, R13, 0x1, R3, P6 ;  /* 0x000000010d797824 */ /* 0x000fe200030e0603 */
[----:B------:R-:W-:-:S04]  /*9e60*/  ISETP.GT.AND P6, PT, R10, 0x1, PT ;  /* 0x000000010a00780c */ /* 0x000fc80003fc4270 */
[----:B------:R-:W-:-:S13]  /*9e70*/  ISETP.GT.AND P6, PT, R0, 0x40, P6 ;  /* 0x000000400000780c */ /* 0x000fda00037c4270 */
[----:B------:R0:W-:Y:S01]  /*9e80*/  @P6 STG.E.U16 desc[UR12][R18.64], R89 ;  /* 0x0000005912006986 */ /* 0x0001e2000c10150c */
[----:B------:R-:W-:-:S05]  /*9e90*/  IADD3 R16, P6, R9, R4, RZ ;  /* 0x0000000409107210 */ /* 0x000fca0007fde0ff */
[----:B------:R-:W-:Y:S01]  /*9ea0*/  IMAD.X R17, R13, 0x1, R5, P6 ;  /* 0x000000010d117824 */ /* 0x000fe200030e0605 */
[----:B------:R-:W-:-:S04]  /*9eb0*/  ISETP.GT.AND P6, PT, R10, RZ, PT ;  /* 0x000000ff0a00720c */ /* 0x000fc80003fc4270 */
[----:B------:R-:W-:Y:S02]  /*9ec0*/  ISETP.GT.AND P6, PT, R0, 0x48, P6 ;  /* 0x000000480000780c */ /* 0x000fe400037c4270 */
[C---:B0-----:R-:W-:Y:S02]  /*9ed0*/  LOP3.LUT R19, R9.reuse, 0x20, RZ, 0xfc, !PT ;  /* 0x0000002009137812 */ /* 0x041fe400078efcff */
[----:B------:R-:W-:-:S09]  /*9ee0*/  LOP3.LUT R89, R9, 0x22, RZ, 0xfc, !PT ;  /* 0x0000002209597812 */ /* 0x000fd200078efcff */
        /* <DEDUP_REMOVED lines=8> */
[----:B------:R-:W-:-:S04]  /*9f70*/  ISETP.GT.AND P6, PT, R10, 0x8, PT ;  /* 0x000000080a00780c */ /* 0x000fc80003fc4270 */
[----:B------:R-:W-:Y:S02]  /*9f80*/  ISETP.GT.AND P6, PT, R0, 0x40, P6 ;  /* 0x000000400000780c */ /* 0x000fe400037c4270 */
[----:B0-----:R-:W-:-:S11]  /*9f90*/  LOP3.LUT R91, R9, 0x30, RZ, 0xfc, !PT ;  /* 0x00000030095b7812 */ /* 0x001fd600078efcff */
[----:B------:R0:W-:Y:S01]  /*9fa0*/  @P6 STG.E.U16 desc[UR12][R128.64], R8 ;  /* 0x0000000880006986 */ /* 0x0001e2000c10150c */
[----:B------:R-:W-:-:S05]  /*9fb0*/  IADD3 R122, P6, R89, R2, RZ ;  /* 0x00000002597a7210 */ /* 0x000fca0007fde0ff */
[----:B------:R-:W-:Y:S01]  /*9fc0*/  IMAD.X R123, R13, 0x1, R3, P6 ;  /* 0x000000010d7b7824 */ /* 0x000fe200030e0603 */
[----:B------:R-:W-:-:S04]  /*9fd0*/  ISETP.GT.AND P6, PT, R10, 0x9, PT ;  /* 0x000000090a00780c */ /* 0x000fc80003fc4270 */
[----:B------:R-:W-:Y:S02]  /*9fe0*/  ISETP.GT.AND P6, PT, R0, 0x40, P6 ;  /* 0x000000400000780c */ /* 0x000fe400037c4270 */
[----:B0-----:R-:W-:-:S11]  /*9ff0*/  PRMT R8, R96, 0x7610, R8 ;  /* 0x0000761060087816 */ /* 0x001fd60000000008 */
[----:B------:R0:W-:Y:S01]  /*a000*/  @P6 STG.E.U16 desc[UR12][R120.64], R93 ;  /* 0x0000005d78006986 */ /* 0x0001e2000c10150c */
[----:B------:R-:W-:-:S05]  /*a010*/  IADD3 R92, P6, R21, R4, RZ ;  /* 0x00000004155c7210 */ /* 0x000fca0007fde0ff */
[----:B0-----:R-:W-:Y:S01]  /*a020*/  IMAD.X R93, R13, 0x1, R5, P6 ;  /* 0x000000010d5d7824 */ /* 0x001fe200030e0605 */
        /* <DEDUP_REMOVED lines=80> */
[----:B------:R-:W-:Y:S02]  /*a530*/  ISETP.GT.AND P6, PT, R0, 0x40, P5 ;  /* 0x000000400000780c */ /* 0x000fe40002fc4270 */
[----:B0-----:R-:W-:-:S11]  /*a540*/  LOP3.LUT R107, R9, 0x70, RZ, 0xfc, !PT ;  /* 0x00000070096b7812 */ /* 0x001fd600078efcff */
[----:B------:R-:W-:Y:S01]  /*a550*/  @P6 STG.E.U16 desc[UR12][R126.64], R8 ;  /* 0x000000087e006986 */ /* 0x000fe2000c10150c */
[----:B------:R-:W-:-:S05]  /*a560*/  IADD3 R122, P6, R105, R2, RZ ;  /* 0x00000002697a7210 */ /* 0x000fca0007fde0ff */
[----:B------:R-:W-:Y:S01]  /*a570*/  IMAD.X R123, R13, 0x1, R3, P6 ;  /* 0x000000010d7b7824 */ /* 0x000fe200030e0603 */
[----:B------:R-:W-:-:S13]  /*a580*/  ISETP.GT.AND P6, PT, R0, 0x40, P4 ;  /* 0x000000400000780c */ /* 0x000fda00027c4270 */
[----:B------:R0:W-:Y:S01]  /*a590*/  @P6 STG.E.U16 desc[UR12][R120.64], R109 ;  /* 0x0000006d78006986 */ /* 0x0001e2000c10150c */
[----:B------:R-:W-:-:S05]  /*a5a0*/  IADD3 R108, P6, R99, R4, RZ ;  /* 0x00000004636c7210 */ /* 0x000fca0007fde0ff */
[----:B0-----:R-:W-:Y:S01]  /*a5b0*/  IMAD.X R109, R13, 0x1, R5, P6 ;  /* 0x000000010d6d7824 */ /* 0x001fe200030e0605 */
[----:B------:R-:W-:-:S13]  /*a5c0*/  ISETP.GT.AND P6, PT, R0, 0x48, P5 ;  /* 0x000000480000780c */ /* 0x000fda0002fc4270 */
[----:B------:R0:W-:Y:S01]  /*a5d0*/  @P6 STG.E.U16 desc[UR12][R108.64], R110 ;  /* 0x0000006e6c006986 */ /* 0x0001e2000c10150c */
[----:B------:R-:W-:-:S05]  /*a5e0*/  IADD3 R126, P6, R101, R4, RZ ;  /* 0x00000004657e7210 */ /* 0x000fca0007fde0ff */
[----:B------:R-:W-:Y:S01]  /*a5f0*/  IMAD.X R127, R13, 0x1, R5, P6 ;  /* 0x000000010d7f7824 */ /* 0x000fe200030e0605 */
[----:B------:R-:W-:Y:S02]  /*a600*/  ISETP.GT.AND P6, PT, R0, 0x48, P4 ;  /* 0x000000480000780c */ /* 0x000fe400027c4270 */
[----:B0-----:R-:W-:-:S11]  /*a610*/  LOP3.LUT R109, R9, 0x72, RZ, 0xfc, !PT ;  /* 0x00000072096d7812 */ /* 0x001fd600078efcff */
[----:B------:R0:W-:Y:S01]  /*a620*/  @P6 STG.E.U16 desc[UR12][R126.64], R111 ;  /* 0x0000006f7e006986 */ /* 0x0001e2000c10150c */
[----:B------:R-:W-:-:S05]  /*a630*/  IADD3 R120, P6, R107, R2, RZ ;  /* 0x000000026b787210 */ /* 0x000fca0007fde0ff */
[----:B------:R-:W-:Y:S01]  /*a640*/  IMAD.X R121, R13, 0x1, R3, P6 ;  /* 0x000000010d797824 */ /* 0x000fe200030e0603 */
[----:B------:R-:W-:-:S13]  /*a650*/  ISETP.GT.AND P6, PT, R0, 0x40, P3 ;  /* 0x000000400000780c */ /* 0x000fda0001fc4270 */
        /* <DEDUP_REMOVED lines=13> */
[----:B-1----:R-:W-:-:S05]  /*a730*/  IADD3 R112, P6, R107, R4, RZ ;  /* 0x000000046b707210 */ /* 0x002fca0007fde0ff */
[----:B--2---:R-:W-:Y:S01]  /*a740*/  IMAD.X R113, R13, 0x1, R5, P6 ;  /* 0x000000010d717824 */ /* 0x004fe200030e0605 */
[----:B------:R-:W-:-:S13]  /*a750*/  ISETP.GT.AND P6, PT, R0, 0x40, P2 ;  /* 0x000000400000780c */ /* 0x000fda00017c4270 */
[----:B------:R-:W-:Y:S01]  /*a760*/  @P6 STG.E.U16 desc[UR12][R120.64], R116 ;  /* 0x0000007478006986 */ /* 0x000fe2000c10150c */
[----:B------:R-:W-:-:S05]  /*a770*/  IADD3 R4, P6, R109, R4, RZ ;  /* 0x000000046d047210 */ /* 0x000fca0007fde0ff */
[----:B------:R-:W-:Y:S01]  /*a780*/  IMAD.X R5, R13, 0x1, R5, P6 ;  /* 0x000000010d057824 */ /* 0x000fe200030e0605 */
[----:B------:R-:W-:-:S13]  /*a790*/  ISETP.GT.AND P6, PT, R0, 0x40, P0 ;  /* 0x000000400000780c */ /* 0x000fda00007c4270 */
[----:B------:R-:W-:Y:S01]  /*a7a0*/  @P6 STG.E.U16 desc[UR12][R128.64], R117 ;  /* 0x0000007580006986 */ /* 0x000fe2000c10150c */
[----:B---3--:R-:W-:-:S05]  /*a7b0*/  IADD3 R2, P6, R6, R9, RZ ;  /* 0x0000000906027210 */ /* 0x008fca0007fde0ff */
[----:B------:R-:W-:Y:S01]  /*a7c0*/  IMAD.X R3, R7, 0x1, R13, P6 ;  /* 0x0000000107037824 */ /* 0x000fe200030e060d */
[----:B------:R-:W-:-:S13]  /*a7d0*/  ISETP.GT.AND P6, PT, R0, 0x48, P2 ;  /* 0x000000480000780c */ /* 0x000fda00017c4270 */
[----:B------:R1:W-:Y:S01]  /*a7e0*/  @P6 STG.E.U16 desc[UR12][R112.64], R118 ;  /* 0x0000007670006986 */ /* 0x0003e2000c10150c */
[----:B0-----:R-:W-:-:S05]  /*a7f0*/  IADD3 R110, P6, R15, R6, RZ ;  /* 0x000000060f6e7210 */ /* 0x001fca0007fde0ff */
[----:B------:R-:W-:Y:S01]  /*a800*/  IMAD.X R111, R7, 0x1, R13, P6 ;  /* 0x00000001076f7824 */ /* 0x000fe200030e060d */
[----:B------:R-:W-:-:S13]  /*a810*/  ISETP.GT.AND P6, PT, R0, 0x48, P0 ;  /* 0x000000480000780c */ /* 0x000fda00007c4270 */
[----:B------:R0:W-:Y:S01]  /*a820*/  @P6 STG.E.U16 desc[UR12][R4.64], R119 ;  /* 0x0000007704006986 */ /* 0x0001e2000c10150c */
[----:B------:R-:W-:-:S05]  /*a830*/  IADD3 R114, P6, R21, R6, RZ ;  /* 0x0000000615727210 */ /* 0x000fca0007fde0ff */
[----:B------:R-:W-:Y:S01]  /*a840*/  IMAD.X R115, R7, 0x1, R13, P6 ;  /* 0x0000000107737824 */ /* 0x000fe200030e060d */
[----:B------:R-:W-:-:S04]  /*a850*/  ISETP.GT.AND P6, PT, R10, RZ, PT ;  /* 0x000000ff0a00720c */ /* 0x000fc80003fc4270 */
[----:B------:R-:W-:-:S13]  /*a860*/  ISETP.GT.AND P6, PT, R0, 0x80, P6 ;  /* 0x000000800000780c */ /* 0x000fda00037c4270 */
[----:B------:R2:W-:Y:S01]  /*a870*/  @P6 STG.E.U16 desc[UR12][R2.64], R56 ;  /* 0x0000003802006986 */ /* 0x0005e2000c10150c */
[----:B-1----:R-:W-:-:S05]  /*a880*/  IADD3 R112, P6, R23, R6, RZ ;  /* 0x0000000617707210 */ /* 0x002fca0007fde0ff */
[----:B------:R-:W-:Y:S01]  /*a890*/  IMAD.X R113, R7, 0x1, R13, P6 ;  /* 0x0000000107717824 */ /* 0x000fe200030e060d */
[----:B------:R-:W-:-:S04]  /*a8a0*/  ISETP.GT.AND P6, PT, R10, 0x1, PT ;  /* 0x000000010a00780c */ /* 0x000fc80003fc4270 */
[----:B------:R-:W-:-:S13]  /*a8b0*/  ISETP.GT.AND P6, PT, R0, 0x80, P6 ;  /* 0x000000800000780c */ /* 0x000fda00037c4270 */
[----:B------:R1:W-:Y:S01]  /*a8c0*/  @P6 STG.E.U16 desc[UR12][R110.64], R57 ;  /* 0x000000396e006986 */ /* 0x0003e2000c10150c */
[----:B0-----:R-:W-:-:S05]  /*a8d0*/  IADD3 R4, P6, R16, R9, RZ ;  /* 0x0000000910047210 */ /* 0x001fca0007fde0ff */
[----:B------:R-:W-:Y:S01]  /*a8e0*/  IMAD.X R5, R17, 0x1, R13, P6 ;  /* 0x0000000111057824 */ /* 0x000fe200030e060d */
[----:B------:R-:W-:-:S04]  /*a8f0*/  ISETP.GT.AND P6, PT, R10, RZ, PT ;  /* 0x000000ff0a00720c */ /* 0x000fc80003fc4270 */
[----:B------:R-:W-:-:S13]  /*a900*/  ISETP.GT.AND P6, PT, R0, 0x88, P6 ;  /* 0x000000880000780c */ /* 0x000fda00037c4270 */
[----:B------:R-:W-:Y:S01]  /*a910*/  @P6 STG.E.U16 desc[UR12][R4.64], R58 ;  /* 0x0000003a04006986 */ /* 0x000fe2000c10150c */
[----:B--2---:R-:W-:-:S05]  /*a920*/  IADD3 R56, P6, R16, R15, RZ ;  /* 0x0000000f10387210 */ /* 0x004fca0007fde0ff */
[----:B-1----:R-:W-:Y:S01]  /*a930*/  IMAD.X R57, R17, 0x1, R13, P6 ;  /* 0x0000000111397824 */ /* 0x002fe200030e060d */
[----:B------:R-:W-:-:S04]  /*a940*/  ISETP.GT.AND P6, PT, R10, 0x1, PT ;  /* 0x000000010a00780c */ /* 0x000fc80003fc4270 */
[----:B------:R-:W-:-:S13]  /*a950*/  ISETP.GT.AND P6, PT, R0, 0x88, P6 ;  /* 0x000000880000780c */ /* 0x000fda00037c4270 */
[----:B------:R0:W-:Y:S01]  /*a960*/  @P6 STG.E.U16 desc[UR12][R56.64], R59 ;  /* 0x0000003b38006986 */ /* 0x0001e2000c10150c */
        /* <DEDUP_REMOVED lines=10> */
[----:B0-----:R-:W-:-:S05]  /*aa10*/  IADD3 R56, P6, R21, R16, RZ ;  /* 0x0000001015387210 */ /* 0x001fca0007fde0ff */
        /* <DEDUP_REMOVED lines=9> */
[----:B-1----:R-:W-:-:S05]  /*aab0*/  IADD3 R60, P6, R91, R6, RZ ;  /* 0x000000065b3c7210 */ /* 0x002fca0007fde0ff */
[----:B--2---:R-:W-:Y:S01]  /*aac0*/  IMAD.X R61, R7, 0x1, R13, P6 ;  /* 0x00000001073d7824 */ /* 0x004fe200030e060d */
[----:B------:R-:W-:-:S04]  /*aad0*/  ISETP.GT.AND P6, PT, R10, 0x10, PT ;  /* 0x000000100a00780c */ /* 0x000fc80003fc4270 */
[----:B------:R-:W-:-:S13]  /*aae0*/  ISETP.GT.AND P6, PT, R0, 0x80, P6 ;  /* 0x000000800000780c */ /* 0x000fda00037c4270 */
[----:B------:R1:W-:Y:S01]  /*aaf0*/  @P6 STG.E.U16 desc[UR12][R110.64], R64 ;  /* 0x000000406e006986 */ /* 0x0003e2000c10150c */
[----:B0-----:R-:W-:-:S05]  /*ab00*/  IADD3 R62, P6, R93, R6, RZ ;  /* 0x000000065d3e7210 */ /* 0x001fca0007fde0ff */
[----:B---3--:R-:W-:Y:S01]  /*ab10*/  IMAD.X R63, R7, 0x1, R13, P6 ;  /* 0x00000001073f7824 */ /* 0x008fe200030e060d */
        /* <DEDUP_REMOVED lines=14> */
[----:B0-----:R-:W-:Y:S01]  /*ac00*/  IMAD.X R65, R7, 0x1, R13, P6 ;  /* 0x0000000107417824 */ /* 0x001fe200030e060d */
[----:B------:R-:W-:-:S04]  /*ac10*/  ISETP.GT.AND P6, PT, R10, 0x18, PT ;  /* 0x000000180a00780c */ /* 0x000fc80003fc4270 */
[----:B------:R-:W-:-:S13]  /*ac20*/  ISETP.GT.AND P6, PT, R0, 0x80, P6 ;  /* 0x000000800000780c */ /* 0x000fda00037c4270 */
[----:B------:R0:W-:Y:S01]  /*ac30*/  @P6 STG.E.U16 desc[UR12][R60.64], R68 ;  /* 0x000000443c006986 */ /* 0x0001e2000c10150c */
[----:B--2---:R-:W-:-:S05]  /*ac40*/  IADD3 R66, P6, R97, R6, RZ ;  /* 0x0000000661427210 */ /* 0x004fca0007fde0ff */
        /* <DEDUP_REMOVED lines=19> */
[----:B-1----:R-:W-:-:S05]  /*ad80*/  IADD3 R62, P6, R101, R6, RZ ;  /* 0x00000006653e7210 */ /* 0x002fca0007fde0ff */
[----:B------:R-:W-:Y:S01]  /*ad90*/  IMAD.X R63, R7, 0x1, R13, P6 ;  /* 0x00000001073f7824 */ /* 0x000fe200030e060d */
[----:B------:R-:W-:-:S04]  /*ada0*/  ISETP.GT.AND P6, PT, R10, 0x21, PT ;  /* 0x000000210a00780c */ /* 0x000fc80003fc4270 */
[----:B------:R-:W-:-:S13]  /*adb0*/  ISETP.GT.AND P6, PT, R0, 0x80, P6 ;  /* 0x000000800000780c */ /* 0x000fda00037c4270 */
[----:B------:R1:W-:Y:S01]  /*adc0*/  @P6 STG.E.U16 desc[UR12][R66.64], R73 ;  /* 0x0000004942006986 */ /* 0x0003e2000c10150c */
[----:B--2---:R-:W-:-:S05]  /*add0*/  IADD3 R56, P6, R95, R16, RZ ;  /* 0x000000105f387210 */ /* 0x004fca0007fde0ff */
[----:B------:R-:W-:Y:S01]  /*ade0*/  IMAD.X R57, R17, 0x1, R13, P6 ;  /* 0x0000000111397824 */ /* 0x000fe200030e060d */
[----:B------:R-:W-:-:S04]  /*adf0*/  ISETP.GT.AND P6, PT, R10, 0x20, PT ;  /* 0x000000200a00780c */ /* 0x000fc80003fc4270 */
[----:B------:R-:W-:-:S13]  /*ae00*/  ISETP.GT.AND P6, PT, R0, 0x88, P6 ;  /* 0x000000880000780c */ /* 0x000fda00037c4270 */
[----:B------:R2:W-:Y:S01]  /*ae10*/  @P6 STG.E.U16 desc[UR12][R56.64], R74 ;  /* 0x0000004a38006986 */ /* 0x0005e2000c10150c */
[----:B---3--:R-:W-:-:S05]  /*ae20*/  IADD3 R58, P6, R97, R16, RZ ;  /* 0x00000010613a7210 */ /* 0x008fca0007fde0ff */
[----:B------:R-:W-:Y:S01]  /*ae30*/  IMAD.X R59, R17, 0x1, R13, P6 ;  /* 0x00000001113b7824 */ /* 0x000fe200030e060d */
[----:B------:R-:W-:-:S04]  /*ae40*/  ISETP.GT.AND P6, PT, R10, 0x21, PT ;  /* 0x000000210a00780c */ /* 0x000fc80003fc4270 */
[----:B------:R-:W-:-:S13]  /*ae50*/  ISETP.GT.AND P6, PT, R0, 0x88, P6 ;  /* 0x000000880000780c */ /* 0x000fda00037c4270 */
[----:B------:R3:W-:Y:S01]  /*ae60*/  @P6 STG.E.U16 desc[UR12][R58.64], R75 ;  /* 0x0000004b3a006986 */ /* 0x0007e2000c10150c */
[----:B0-----:R-:W-:-:S05]  /*ae70*/  IADD3 R64, P6, R103, R6, RZ ;  /* 0x0000000667407210 */ /* 0x001fca0007fde0ff */
[----:B------:R-:W-:Y:S01]  /*ae80*/  IMAD.X R65, R7, 0x1, R13, P6 ;  /* 0x0000000107417824 */ /* 0x000fe200030e060d */
[----:B------:R-:W-:-:S13]  /*ae90*/  ISETP.GT.AND P6, PT, R0, 0x80, P5 ;  /* 0x000000800000780c */ /* 0x000fda0002fc4270 */
[----:B------:R0:W-:Y:S01]  /*aea0*/  @P6 STG.E.U16 desc[UR12][R60.64], R76 ;  /* 0x0000004c3c006986 */ /* 0x0001e2000c10150c */
[----:B-1----:R-:W-:-:S05]  /*aeb0*/  IADD3 R66, P6, R105, R6, RZ ;  /* 0x0000000669427210 */ /* 0x002fca0007fde0ff */
[----:B------:R-:W-:Y:S01]  /*aec0*/  IMAD.X R67, R7, 0x1, R13, P6 ;  /* 0x0000000107437824 */ /* 0x000fe200030e060d */
[----:B------:R-:W-:-:S13]  /*aed0*/  ISETP.GT.AND P6, PT, R0, 0x80, P4 ;  /* 0x000000800000780c */ /* 0x000fda00027c4270 */
[----:B------:R1:W-:Y:S01]  /*aee0*/  @P6 STG.E.U16 desc[UR12][R62.64], R77 ;  /* 0x0000004d3e006986 */ /* 0x0003e2000c10150c */
[----:B--2---:R-:W-:-:S05]  /*aef0*/  IADD3 R56, P6, R99, R16, RZ ;  /* 0x0000001063387210 */ /* 0x004fca0007fde0ff */
[----:B------:R-:W-:Y:S01]  /*af00*/  IMAD.X R57, R17, 0x1, R13, P6 ;  /* 0x0000000111397824 */ /* 0x000fe200030e060d */
[----:B------:R-:W-:-:S13]  /*af10*/  ISETP.GT.AND P6, PT, R0, 0x88, P5 ;  /* 0x000000880000780c */ /* 0x000fda0002fc4270 */
[----:B------:R2:W-:Y:S01]  /*af20*/  @P6 STG.E.U16 desc[UR12][R56.64], R78 ;  /* 0x0000004e38006986 */ /* 0x0005e2000c10150c */
[----:B---3--:R-:W-:-:S05]  /*af30*/  IADD3 R58, P6, R101, R16, RZ ;  /* 0x00000010653a7210 */ /* 0x008fca0007fde0ff */
[----:B------:R-:W-:Y:S01]  /*af40*/  IMAD.X R59, R17, 0x1, R13, P6 ;  /* 0x00000001113b7824 */ /* 0x000fe200030e060d */
[----:B------:R-:W-:-:S13]  /*af50*/  ISETP.GT.AND P6, PT, R0, 0x88, P4 ;  /* 0x000000880000780c */ /* 0x000fda00027c4270 */
[----:B------:R3:W-:Y:S01]  /*af60*/  @P6 STG.E.U16 desc[UR12][R58.64], R79 ;  /* 0x0000004f3a006986 */ /* 0x0007e2000c10150c */
[----:B0-----:R-:W-:-:S05]  /*af70*/  IADD3 R60, P6, R107, R6, RZ ;  /* 0x000000066b3c7210 */ /* 0x001fca0007fde0ff */
[----:B------:R-:W-:Y:S01]  /*af80*/  IMAD.X R61, R7, 0x1, R13, P6 ;  /* 0x00000001073d7824 */ /* 0x000fe200030e060d */
[----:B------:R-:W-:-:S13]  /*af90*/  ISETP.GT.AND P6, PT, R0, 0x80, P3 ;  /* 0x000000800000780c */ /* 0x000fda0001fc4270 */
[----:B------:R-:W-:Y:S01]  /*afa0*/  @P6 STG.E.U16 desc[UR12][R64.64], R80 ;  /* 0x0000005040006986 */ /* 0x000fe2000c10150c */
[----:B-1----:R-:W-:-:S05]  /*afb0*/  IADD3 R62, P6, R109, R6, RZ ;  /* 0x000000066d3e7210 */ /* 0x002fca0007fde0ff */
[----:B------:R-:W-:Y:S01]  /*afc0*/  IMAD.X R63, R7, 0x1, R13, P6 ;  /* 0x00000001073f7824 */ /* 0x000fe200030e060d */
[----:B------:R-:W-:-:S13]  /*afd0*/  ISETP.GT.AND P6, PT, R0, 0x80, P1 ;  /* 0x000000800000780c */ /* 0x000fda0000fc4270 */
[----:B------:R-:W-:Y:S01]  /*afe0*/  @P6 STG.E.U16 desc[UR12][R66.64], R81 ;  /* 0x0000005142006986 */ /* 0x000fe2000c10150c */
[----:B------:R-:W-:-:S05]  /*aff0*/  IADD3 R6, P6, R103, R16, RZ ;  /* 0x0000001067067210 */ /* 0x000fca0007fde0ff */
        /* <DEDUP_REMOVED lines=15> */
[----:B------:R-:W-:-:S05]  /*b0f0*/  IADD3 R16, P6, R2, R9, RZ ;  /* 0x0000000902107210 */ /* 0x000fca0007fde0ff */
        /* <DEDUP_REMOVED lines=9> */
[----:B------:R-:W-:-:S04]  /*b190*/  ISETP.GT.AND P6, PT, R10, RZ, PT ;  /* 0x000000ff0a00720c */ /* 0x000fc80003fc4270 */
[----:B------:R-:W-:-:S13]  /*b1a0*/  ISETP.GT.AND P6, PT, R0, 0xc0, P6 ;  /* 0x000000c00000780c */ /* 0x000fda00037c4270 */
[----:B------:R2:W-:Y:S01]  /*b1b0*/  @P6 STG.E.U16 desc[UR12][R16.64], R24 ;  /* 0x0000001810006986 */ /* 0x0005e2000c10150c */
[----:B0-----:R-:W-:-:S05]  /*b1c0*/  IADD3 R58, P6, R2, R23, RZ ;  /* 0x00000017023a7210 */ /* 0x001fca0007fde0ff */
[----:B------:R-:W-:Y:S01]  /*b1d0*/  IMAD.X R59, R3, 0x1, R13, P6 ;  /* 0x00000001033b7824 */ /* 0x000fe200030e060d */
[----:B------:R-:W-:-:S04]  /*b1e0*/  ISETP.GT.AND P6, PT, R10, 0x1, PT ;  /* 0x000000010a00780c */ /* 0x000fc80003fc4270 */
[----:B------:R-:W-:-:S13]  /*b1f0*/  ISETP.GT.AND P6, PT, R0, 0xc0, P6 ;  /* 0x000000c00000780c */ /* 0x000fda00037c4270 */
[----:B------:R-:W-:Y:S01]  /*b200*/  @P6 STG.E.U16 desc[UR12][R56.64], R25 ;  /* 0x0000001938006986 */ /* 0x000fe2000c10150c */
[----:B-1----:R-:W-:-:S05]  /*b210*/  IADD3 R6, P6, R4, R9, RZ ;  /* 0x0000000904067210 */ /* 0x002fca0007fde0ff */
[----:B------:R-:W-:Y:S01]  /*b220*/  IMAD.X R7, R5, 0x1, R13, P6 ;  /* 0x0000000105077824 */ /* 0x000fe200030e060d */
[----:B------:R-:W-:-:S04]  /*b230*/  ISETP.GT.AND P6, PT, R10, RZ, PT ;  /* 0x000000ff0a00720c */ /* 0x000fc80003fc4270 */
        /* <DEDUP_REMOVED lines=11> */
[----:B------:R-:W-:Y:S01]  /*b2f0*/  @P6 STG.E.U16 desc[UR12][R60.64], R28 ;  /* 0x0000001c3c006986 */ /* 0x000fe2000c10150c */
[----:B--2---:R-:W-:-:S05]  /*b300*/  IADD3 R16, P6, R2, R89, RZ ;  /* 0x0000005902107210 */ /* 0x004fca0007fde0ff */
[----:B------:R-:W-:Y:S01]  /*b310*/  IMAD.X R17, R3, 0x1, R13, P6 ;  /* 0x0000000103117824 */ /* 0x000fe200030e060d */
[----:B------:R-:W-:-:S04]  /*b320*/  ISETP.GT.AND P6, PT, R10, 0x9, PT ;  /* 0x000000090a00780c */ /* 0x000fc80003fc4270 */
[----:B------:R-:W-:-:S13]  /*b330*/  ISETP.GT.AND P6, PT, R0, 0xc0, P6 ;  /* 0x000000c00000780c */ /* 0x000fda00037c4270 */
[----:B------:R-:W-:Y:S01]  /*b340*/  @P6 STG.E.U16 desc[UR12][R58.64], R29 ;  /* 0x0000001d3a006986 */ /* 0x000fe2000c10150c */
        /* <DEDUP_REMOVED lines=34> */
[----:B------:R-:W-:Y:S01]  /*b570*/  @P6 STG.E.U16 desc[UR12][R20.64], R36 ;  /* 0x0000002414006986 */ /* 0x000fe2000c10150c */
[----:B---3--:R-:W-:-:S05]  /*b580*/  IADD3 R16, P6, R2, R97, RZ ;  /* 0x0000006102107210 */ /* 0x008fca0007fde0ff */
        /* <DEDUP_REMOVED lines=23> */
[----:B------:R-:W-:Y:S01]  /*b700*/  @P6 STG.E.U16 desc[UR12][R16.64], R41 ;  /* 0x0000002910006986 */ /* 0x000fe2000c10150c */
[----:B------:R-:W-:-:S04]  /*b710*/  ISETP.GT.AND P6, PT, R10, 0x20, PT ;  /* 0x000000200a00780c */ /* 0x000fc80003fc4270 */
[----:B------:R-:W-:-:S13]  /*b720*/  ISETP.GT.AND P6, PT, R0, 0xc8, P6 ;  /* 0x000000c80000780c */ /* 0x000fda00037c4270 */
[----:B------:R-:W-:Y:S01]  /*b730*/  @P6 STG.E.U16 desc[UR12][R18.64], R42 ;  /* 0x0000002a12006986 */ /* 0x000fe2000c10150c */
[----:B------:R-:W-:-:S04]  /*b740*/  ISETP.GT.AND P6, PT, R10, 0x21, PT ;  /* 0x000000210a00780c */ /* 0x000fc80003fc4270 */
[----:B------:R-:W-:-:S13]  /*b750*/  ISETP.GT.AND P6, PT, R0, 0xc8, P6 ;  /* 0x000000c80000780c */ /* 0x000fda00037c4270 */
[----:B------:R0:W-:Y:S01]  /*b760*/  @P6 STG.E.U16 desc[UR12][R6.64], R43 ;  /* 0x0000002b06006986 */ /* 0x0001e2000c10150c */
[----:B-1----:R-:W-:-:S05]  /*b770*/  IADD3 R8, P6, R2, R99, RZ ;  /* 0x0000006302087210 */ /* 0x002fca0007fde0ff */
[----:B------:R-:W-:Y:S01]  /*b780*/  IMAD.X R9, R3, 0x1, R13, P6 ;  /* 0x0000000103097824 */ /* 0x000fe200030e060d */
[C---:B------:R-:W-:Y:S02]  /*b790*/  ISETP.GT.AND P6, PT, R0.reuse, 0xc0, P5 ;  /* 0x000000c00000780c */ /* 0x040fe40002fc4270 */
[----:B------:R-:W-:-:S11]  /*b7a0*/  ISETP.GT.AND P5, PT, R0, 0xc8, P5 ;  /* 0x000000c80000780c */ /* 0x000fd60002fa4270 */
[----:B------:R1:W-:Y:S01]  /*b7b0*/  @P6 STG.E.U16 desc[UR12][R8.64], R44 ;  /* 0x0000002c08006986 */ /* 0x0003e2000c10150c */
[----:B--2---:R-:W-:-:S05]  /*b7c0*/  IADD3 R14, P6, R2, R101, RZ ;  /* 0x00000065020e7210 */ /* 0x004fca0007fde0ff */
[----:B------:R-:W-:Y:S01]  /*b7d0*/  IMAD.X R15, R3, 0x1, R13, P6 ;  /* 0x00000001030f7824 */ /* 0x000fe200030e060d */
[C---:B------:R-:W-:Y:S02]  /*b7e0*/  ISETP.GT.AND P6, PT, R0.reuse, 0xc0, P4 ;  /* 0x000000c00000780c */ /* 0x040fe400027c4270 */
[----:B------:R-:W-:-:S11]  /*b7f0*/  ISETP.GT.AND P4, PT, R0, 0xc8, P4 ;  /* 0x000000c80000780c */ /* 0x000fd60002784270 */
[----:B------:R2:W-:Y:S01]  /*b800*/  @P6 STG.E.U16 desc[UR12][R14.64], R45 ;  /* 0x0000002d0e006986 */ /* 0x0005e2000c10150c */
[----:B0-----:R-:W-:-:S05]  /*b810*/  IADD3 R6, P6, R4, R99, RZ ;  /* 0x0000006304067210 */ /* 0x001fca0007fde0ff */
[----:B------:R-:W-:Y:S01]  /*b820*/  IMAD.X R7, R5, 0x1, R13, P6 ;  /* 0x0000000105077824 */ /* 0x000fe200030e060d */
[----:B-1----:R-:W-:-:S04]  /*b830*/  IADD3 R8, P6, R4, R101, RZ ;  /* 0x0000006504087210 */ /* 0x002fc80007fde0ff */
[----:B------:R0:W-:Y:S01]  /*b840*/  @P5 STG.E.U16 desc[UR12][R6.64], R46 ;  /* 0x0000002e06005986 */ /* 0x0001e2000c10150c */
[----:B------:R-:W-:Y:S01]  /*b850*/  ISETP.GT.AND P5, PT, R0, 0xc0, P3 ;  /* 0x000000c00000780c */ /* 0x000fe20001fa4270 */
[--C-:B------:R-:W-:Y:S01]  /*b860*/  IMAD.X R9, R5, 0x1, R13.reuse, P6 ;  /* 0x0000000105097824 */ /* 0x100fe200030e060d */
[----:B--2---:R-:W-:Y:S02]  /*b870*/  IADD3 R14, P6, R2, R103, RZ ;  /* 0x00000067020e7210 */ /* 0x004fe40007fde0ff */
[C---:B------:R-:W-:Y:S02]  /*b880*/  ISETP.GT.AND P3, PT, R0.reuse, 0xc8, P3 ;  /* 0x000000c80000780c */ /* 0x040fe40001f64270 */
[----:B------:R1:W-:Y:S01]  /*b890*/  @P4 STG.E.U16 desc[UR12][R8.64], R47 ;  /* 0x0000002f08004986 */ /* 0x0003e2000c10150c */
[C---:B------:R-:W-:Y:S01]  /*b8a0*/  ISETP.GT.AND P4, PT, R0.reuse, 0xc0, P1 ;  /* 0x000000c00000780c */ /* 0x040fe20000f84270 */
[----:B------:R-:W-:Y:S01]  /*b8b0*/  IMAD.X R15, R3, 0x1, R13, P6 ;  /* 0x00000001030f7824 */ /* 0x000fe200030e060d */
[----:B------:R-:W-:-:S02]  /*b8c0*/  ISETP.GT.AND P1, PT, R0, 0xc8, P1 ;  /* 0x000000c80000780c */ /* 0x000fc40000f24270 */
[-C--:B0-----:R-:W-:Y:S02]  /*b8d0*/  IADD3 R6, P6, R2, R105.reuse, RZ ;  /* 0x0000006902067210 */ /* 0x081fe40007fde0ff */
[----:B------:R0:W-:Y:S03]  /*b8e0*/  @P5 STG.E.U16 desc[UR12][R14.64], R48 ;  /* 0x000000300e005986 */ /* 0x0001e6000c10150c */
[--C-:B------:R-:W-:Y:S01]  /*b8f0*/  IMAD.X R7, R3, 0x1, R13.reuse, P6 ;  /* 0x0000000103077824 */ /* 0x100fe200030e060d */
[C---:B------:R-:W-:Y:S02]  /*b900*/  IADD3 R10, P6, R4.reuse, R105, RZ ;  /* 0x00000069040a7210 */ /* 0x040fe40007fde0ff */
[----:B-1----:R-:W-:Y:S02]  /*b910*/  IADD3 R8, P5, R4, R103, RZ ;  /* 0x0000006704087210 */ /* 0x002fe40007fbe0ff */
[----:B------:R1:W-:Y:S01]  /*b920*/  @P4 STG.E.U16 desc[UR12][R6.64], R49 ;  /* 0x0000003106004986 */ /* 0x0003e2000c10150c */
[C-C-:B------:R-:W-:Y:S01]  /*b930*/  IMAD.X R11, R5.reuse, 0x1, R13.reuse, P6 ;  /* 0x00000001050b7824 */ /* 0x140fe200030e060d */
[C---:B------:R-:W-:Y:S01]  /*b940*/  ISETP.GT.AND P4, PT, R0.reuse, 0xc0, P2 ;  /* 0x000000c00000780c */ /* 0x040fe20001784270 */
[----:B------:R-:W-:Y:S01]  /*b950*/  IMAD.X R9, R5, 0x1, R13, P5 ;  /* 0x0000000105097824 */ /* 0x000fe200028e060d */
[----:B------:R-:W-:-:S02]  /*b960*/  ISETP.GT.AND P5, PT, R0, 0xc0, P0 ;  /* 0x000000c00000780c */ /* 0x000fc400007a4270 */
[C---:B------:R-:W-:Y:S02]  /*b970*/  ISETP.GT.AND P2, PT, R0.reuse, 0xc8, P2 ;  /* 0x000000c80000780c */ /* 0x040fe40001744270 */
[----:B------:R2:W-:Y:S01]  /*b980*/  @P3 STG.E.U16 desc[UR12][R8.64], R50 ;  /* 0x0000003208003986 */ /* 0x0005e2000c10150c */
[----:B------:R-:W-:Y:S02]  /*b990*/  ISETP.GT.AND P0, PT, R0, 0xc8, P0 ;  /* 0x000000c80000780c */ /* 0x000fe40000704270 */
[-C--:B0-----:R-:W-:Y:S01]  /*b9a0*/  IADD3 R14, P3, R4, R107.reuse, RZ ;  /* 0x0000006b040e7210 */ /* 0x081fe20007f7e0ff */
[----:B------:R2:W-:Y:S01]  /*b9b0*/  @P1 STG.E.U16 desc[UR12][R10.64], R51 ;  /* 0x000000330a001986 */ /* 0x0005e2000c10150c */
[C---:B-1----:R-:W-:Y:S02]  /*b9c0*/  IADD3 R6, P6, R2.reuse, R107, RZ ;  /* 0x0000006b02067210 */ /* 0x042fe40007fde0ff */
[----:B------:R-:W-:Y:S01]  /*b9d0*/  IADD3 R2, P1, R2, R109, RZ ;  /* 0x0000006d02027210 */ /* 0x000fe20007f3e0ff */
[----:B------:R-:W-:-:S02]  /*b9e0*/  IMAD.X R15, R5, 0x1, R13, P3 ;  /* 0x00000001050f7824 */ /* 0x000fc400018e060d */
[C-C-:B------:R-:W-:Y:S01]  /*b9f0*/  IMAD.X R7, R3.reuse, 0x1, R13.reuse, P6 ;  /* 0x0000000103077824 */ /* 0x140fe200030e060d */
[----:B------:R-:W-:Y:S01]  /*ba00*/  IADD3 R12, P6, R4, R109, RZ ;  /* 0x0000006d040c7210 */ /* 0x000fe20007fde0ff */
[----:B------:R-:W-:-:S03]  /*ba10*/  IMAD.X R3, R3, 0x1, R13, P1 ;  /* 0x0000000103037824 */ /* 0x000fc600008e060d */
[----:B------:R2:W-:Y:S04]  /*ba20*/  @P4 STG.E.U16 desc[UR12][R6.64], R52 ;  /* 0x0000003406004986 */ /* 0x0005e8000c10150c */
[----:B------:R2:W-:Y:S04]  /*ba30*/  @P5 STG.E.U16 desc[UR12][R2.64], R53 ;  /* 0x0000003502005986 */ /* 0x0005e8000c10150c */
[----:B------:R2:W-:Y:S01]  /*ba40*/  @P2 STG.E.U16 desc[UR12][R14.64], R54 ;  /* 0x000000360e002986 */ /* 0x0005e2000c10150c */
[----:B------:R-:W-:Y:S05]  /*ba50*/  @!P0 EXIT ;  /* 0x000000000000894d */ /* 0x000fea0003800000 */
[----:B------:R-:W-:Y:S01]  /*ba60*/  F2FP.BF16.F32.PACK_AB R55, RZ, R55 ;  /* 0x00000037ff37723e */ /* 0x000fe200000010ff */
[----:B------:R-:W-:-:S05]  /*ba70*/  IMAD.X R13, R5, 0x1, R13, P6 ;  /* 0x00000001050d7824 */ /* 0x000fca00030e060d */
[----:B------:R-:W-:Y:S01]  /*ba80*/  STG.E.U16 desc[UR12][R12.64], R55 ;  /* 0x000000370c007986 */ /* 0x000fe2000c10150c */
[----:B------:R-:W-:Y:S05]  /*ba90*/  EXIT ;  /* 0x000000000000794d */ /* 0x000fea0003800000 */
.L_x_10:
[----:B------:R-:W-:-:S13]  /*baa0*/  ISETP.NE.AND P0, PT, R6, RZ, PT ;  /* 0x000000ff0600720c */ /* 0x000fda0003f05270 */
[----:B------:R-:W-:Y:S05]  /*bab0*/  @P0 EXIT ;  /* 0x000000000000094d */ /* 0x000fea0003800000 */
[----:B------:R-:W-:-:S13]  /*bac0*/  ELECT P0, URZ, PT ;  /* 0x00000000003f782f */ /* 0x000fda0003800000 */
[----:B------:R-:W-:Y:S05]  /*bad0*/  @!P0 BRA `(.L_x_243) ;  /* 0x0000000400b08947 */ /* 0x000fea0003800000 */
[----:B------:R-:W-:-:S13]  /*bae0*/  ISETP.GE.AND P0, PT, R3, 0x1, PT ;  /* 0x000000010300780c */ /* 0x000fda0003f06270 */
[----:B------:R-:W-:Y:S05]  /*baf0*/  @!P0 BRA `(.L_x_243) ;  /* 0x0000000400a88947 */ /* 0x000fea0003800000 */
[----:B------:R-:W0:Y:S01]  /*bb00*/  S2R R6, SR_CTAID.X ;  /* 0x0000000000067919 */ /* 0x000e220000002500 */
[----:B------:R-:W-:Y:S01]  /*bb10*/  LOP3.LUT P0, RZ, R9, 0x1f, RZ, 0xc0, !PT ;  /* 0x0000001f09ff7812 */ /* 0x000fe2000780c0ff */
[----:B------:R-:W-:Y:S01]  /*bb20*/  ULDC UR4, c[0x0][0x384] ;  /* 0x0000e10000047ab9 */ /* 0x000fe20000000800 */
[C---:B------:R-:W-:Y:S01]  /*bb30*/  ISETP.NE.AND P1, PT, R0.reuse, RZ, PT ;  /* 0x000000ff0000720c */ /* 0x040fe20003f25270 */
[----:B-----5:R-:W1:Y:S01]  /*bb40*/  S2R R11, SR_CTAID.Y ;  /* 0x00000000000b7919 */ /* 0x020e620000002600 */
[----:B------:R-:W-:Y:S01]  /*bb50*/  ISETP.NE.OR P0, PT, R0, RZ, !P0 ;  /* 0x000000ff0000720c */ /* 0x000fe20004705670 */
[----:B------:R-:W-:Y:S01]  /*bb60*/  IMAD R4, R12, R13, RZ ;  /* 0x0000000d0c047224 */ /* 0x000fe200078e02ff */
[----:B------:R-:W-:Y:S01]  /*bb70*/  ULDC UR5, c[0x0][0x388] ;  /* 0x0000e20000057ab9 */ /* 0x000fe20000000800 */
[----:B------:R-:W-:Y:S01]  /*bb80*/  LOP3.LUT R20, R2, 0x2, RZ, 0xfc, !PT ;  /* 0x0000000202147812 */ /* 0x000fe200078efcff */
[----:B------:R-:W-:Y:S01]  /*bb90*/  IMAD.MOV.U32 R7, RZ, RZ, 0x1 ;  /* 0x00000001ff077424 */ /* 0x000fe200078e00ff */
[----:B------:R-:W-:Y:S01]  /*bba0*/  CS2R R8, SRZ ;  /* 0x0000000000087805 */ /* 0x000fe2000001ff00 */
[----:B------:R-:W-:-:S02]  /*bbb0*/  IMAD.MOV.U32 R10, RZ, RZ, RZ ;  /* 0x000000ffff0a7224 */ /* 0x000fc400078e00ff */
[----:B------:R-:W-:Y:S02]  /*bbc0*/  IMAD R4, R5, R4, 0x1 ;  /* 0x0000000105047424 */ /* 0x000fe400078e0204 */
[----:B0-----:R-:W-:Y:S02]  /*bbd0*/  IMAD.SHL.U32 R18, R6, 0x100, RZ ;  /* 0x0000010006127824 */ /* 0x001fe400078e00ff */
[----:B------:R-:W-:Y:S02]  /*bbe0*/  IMAD.MOV.U32 R6, RZ, RZ, RZ ;  /* 0x000000ffff067224 */ /* 0x000fe400078e00ff */
[----:B------:R-:W-:-:S04]  /*bbf0*/  IMAD.HI.U32 R0, R18, UR4, RZ ;  /* 0x0000000412007c27 */ /* 0x000fc8000f8e00ff */
[----:B-1----:R-:W-:Y:S01]  /*bc00*/  IMAD.SHL.U32 R19, R11, 0x40, RZ ;  /* 0x000000400b137824 */ /* 0x002fe200078e00ff */
[----:B------:R-:W-:-:S07]  /*bc10*/  SHF.R.U32.HI R0, RZ, UR5, R0 ;  /* 0x00000005ff007c19 */ /* 0x000fce0008011600 */
.L_x_247:
[----:B------:R-:W0:Y:S01]  /*bc20*/  S2R R12, SR_CgaCtaId ;  /* 0x00000000000c7919 */ /* 0x000e220000008800 */
[----:B------:R-:W-:-:S04]  /*bc30*/  MOV R11, 0x400 ;  /* 0x00000400000b7802 */ /* 0x000fc80000000f00 */
[----:B0-----:R-:W-:Y:S02]  /*bc40*/  LEA R21, R12, R11, 0x18 ;  /* 0x0000000b0c157211 */ /* 0x001fe400078ec0ff */
[----:B------:R-:W-:-:S03]  /*bc50*/  SHF.L.U32 R11, R7, 0x1f, RZ ;  /* 0x0000001f070b7819 */ /* 0x000fc600000006ff */
[----:B------:R-:W-:-:S07]  /*bc60*/  IMAD R12, R6, 0x8, R21 ;  /* 0x00000008060c7824 */ /* 0x000fce00078e0215 */
.L_x_244:
[----:B0-----:R0:W1:Y:S02]  /*bc70*/  SYNCS.PHASECHK.TRANS64.TRYWAIT P2, [R12+URZ+0x37058], R11 ;  /* 0x0370580b0c0075a7 */ /* 0x001064000804017f */
[----:B-1----:R-:W-:Y:S05]  /*bc80*/  @!P2 NANOSLEEP.SYNCS 0x989680 ;  /* 0x009896800000a95d */ /* 0x002fea0003900000 */
[----:B------:R-:W1:Y:S02]  /*bc90*/  @!P2 SYNCS.PHASECHK.TRANS64 P2, [R12+URZ+0x37058], R11 ;  /* 0x0370580b0c00a5a7 */ /* 0x000e64000804007f */
[----:B-1----:R-:W-:Y:S05]  /*bca0*/  @!P2 BRA `(.L_x_244) ;  /* 0xfffffffc00f0a947 */ /* 0x002fea000383ffff */
[----:B0-----:R-:W0:Y:S02]  /*bcb0*/  @!P1 LDC R11, c[0x0][0x500] ;  /* 0x00014000ff0b9b82 */ /* 0x001e240000000800 */
[----:B0-----:R0:W-:Y:S02]  /*bcc0*/  @!P1 SYNCS.ARRIVE.TRANS64 RZ, [R12+URZ+0x37000], R11 ;  /* 0x0370000b0cff99a7 */ /* 0x0011e4000800003f */
[----:B0-----:R-:W-:-:S04]  /*bcd0*/  PRMT R11, R20, 0x9910, RZ ;  /* 0x00009910140b7816 */ /* 0x001fc800000000ff */
[----:B------:R-:W-:-:S13]  /*bce0*/  ISETP.NE.AND P2, PT, R11, 0x2, PT ;  /* 0x000000020b00780c */ /* 0x000fda0003f45270 */
[----:B------:R-:W-:Y:S05]  /*bcf0*/  @P2 BRA `(.L_x_245) ;  /* 0x0000000000042947 */ /* 0x000fea0003800000 */
[----:B------:R-:W-:Y:S01]  /*bd00*/  BPT.TRAP 0x1 ;  /* 0x000000040000795c */ /* 0x000fe20000300000 */
.L_x_245:
[----:B------:R-:W-:Y:S05]  /*bd10*/  @P0 BRA `(.L_x_246) ;  /* 0x0000000000040947 */ /* 0x000fea0003800000 */
[----:B------:R-:W-:Y:S01]  /*bd20*/  BPT.TRAP 0x1 ;  /* 0x000000040000795c */ /* 0x000fe20000300000 */
.L_x_246:
[----:B------:R-:W0:Y:S01]  /*bd30*/  LDC R13, c[0x0][0x380] ;  /* 0x0000e000ff0d7b82 */ /* 0x000e220000000800 */
[----:B------:R-:W-:Y:S01]  /*bd40*/  R2UR UR4, R0 ;  /* 0x00000000000472ca */ /* 0x000fe200000e0000 */
[----:B------:R-:W-:Y:S01]  /*bd50*/  ULDC UR20, c[0x0][0x38c] ;  /* 0x0000e30000147ab9 */ /* 0x000fe20000000800 */
[----:B------:R-:W-:Y:S01]  /*bd60*/  R2UR UR5, R18 ;  /* 0x00000000120572ca */ /* 0x000fe200000e0000 */
[----:B------:R-:W-:Y:S01]  /*bd70*/  UISETP.NE.AND UP0, UPT, UR20, 0x1, UPT ;  /* 0x000000011400788c */ /* 0x000fe2000bf05270 */
[----:B------:R-:W-:Y:S01]  /*bd80*/  R2UR UR17, R12 ;  /* 0x000000000c1172ca */ /* 0x000fe200000e0000 */
[C---:B------:R-:W-:Y:S01]  /*bd90*/  VIADD R12, R10.reuse, 0x1 ;  /* 0x000000010a0c7836 */ /* 0x040fe20000000000 */
[----:B------:R-:W-:Y:S01]  /*bda0*/  R2UR UR18, R10 ;  /* 0x000000000a1272ca */ /* 0x000fe200000e0000 */
[----:B---3--:R-:W1:Y:S01]  /*bdb0*/  LDC.64 R14, c[0x0][0x3b8] ;  /* 0x0000ee00ff0e7b82 */ /* 0x008e620000000a00 */
[----:B------:R-:W-:Y:S01]  /*bdc0*/  R2UR UR9, R21 ;  /* 0x00000000150972ca */ /* 0x000fe200000e0000 */
[----:B------:R-:W-:Y:S01]  /*bdd0*/  VIADD R4, R4, 0xffffffff ;  /* 0xffffffff04047836 */ /* 0x000fe20000000000 */
[----:B------:R-:W-:Y:S01]  /*bde0*/  R2UR UR16, R6 ;  /* 0x00000000061072ca */ /* 0x000fe200000e0000 */
[----:B------:R-:W-:Y:S01]  /*bdf0*/  ULDC.64 UR24, c[0x0][0x198] ;  /* 0x0000660000187ab9 */ /* 0x000fe20000000a00 */
[----:B------:R-:W-:Y:S01]  /*be00*/  R2UR UR12, R9 ;  /* 0x00000000090c72ca */ /* 0x000fe200000e0000 */
[----:B------:R-:W-:Y:S01]  /*be10*/  ULDC.64 UR14, c[0x0][0x3b0] ;  /* 0x0000ec00000e7ab9 */ /* 0x000fe20000000a00 */
[----:B------:R-:W-:Y:S01]  /*be20*/  @UP0 ULDC.64 UR10, c[0x0][0x390] ;  /* 0x0000e400000a0ab9 */ /* 0x000fe20000000a00 */
[----:B------:R-:W1:Y:S01]  /*be30*/  LDC.64 R16, c[0x0][0x3d8] ;  /* 0x0000f600ff107b82 */ /* 0x000e620000000a00 */
[----:B------:R-:W-:Y:S01]  /*be40*/  R2UR UR13, R8 ;  /* 0x00000000080d72ca */ /* 0x000fe200000e0000 */
[----:B------:R-:W-:Y:S01]  /*be50*/  ULDC.64 UR22, c[0x0][0x3d0] ;  /* 0x0000f40000167ab9 */ /* 0x000fe20000000a00 */
[----:B------:R-:W-:Y:S01]  /*be60*/  ISETP.GT.AND P5, PT, R4, 0x1, PT ;  /* 0x000000010400780c */ /* 0x000fe20003fa4270 */
[----:B------:R-:W-:-:S02]  /*be70*/  USHF.L.U32 UR18, UR18, 0x5, URZ ;  /* 0x0000000512127899 */ /* 0x000fc4000800063f */
[----:B------:R-:W-:Y:S01]  /*be80*/  UIADD3 UR17, UR17, 0x37000, URZ ;  /* 0x0003700011117890 */ /* 0x000fe2000fffe03f */
[----:B0-----:R-:W-:Y:S01]  /*be90*/  ISETP.NE.AND P2, PT, R13, 0x1, PT ;  /* 0x000000010d00780c */ /* 0x001fe20003f45270 */
[----:B------:R-:W-:Y:S01]  /*bea0*/  ULEA UR16, UR16, UR9, 0xe ;  /* 0x0000000910107291 */ /* 0x000fe2000f8e703f */
[----:B------:R-:W-:Y:S01]  /*beb0*/  UMOV UR26, 0x0 ;  /* 0x00000000001a7882 */ /* 0x000fe20000000000 */
[----:B------:R-:W-:-:S03]  /*bec0*/  UMOV UR27, 0x10000000 ;  /* 0x10000000001b7882 */ /* 0x000fc60000000000 */
[----:B------:R-:W-:-:S07]  /*bed0*/  UMOV UR9, UR17 ;  /* 0x0000001100097c82 */ /* 0x000fce0008000000 */
[----:B------:R-:W-:Y:S01]  /*bee0*/  @P2 IMAD.U32 R11, RZ, RZ, UR4 ;  /* 0x00000004ff0b2e24 */ /* 0x000fe2000f8e00ff */
[----:B------:R-:W-:Y:S01]  /*bef0*/  UIADD3 UR4, UP1, UR24, 0xf0, URZ ;  /* 0x000000f018047890 */ /* 0x000fe2000ff3e03f */
[----:B-1----:R-:W-:Y:S01]  /*bf00*/  IMAD R10, R8, R15, R17 ;  /* 0x0000000f080a7224 */ /* 0x002fe200078e0211 */
[----:B------:R-:W-:Y:S02]  /*bf10*/  UIADD3 UR24, UP2, UR24, 0x1f0, URZ ;  /* 0x000001f018187890 */ /* 0x000fe4000ff5e03f */
[----:B------:R-:W-:Y:S01]  /*bf20*/  @P2 R2UR UR5, R11 ;  /* 0x000000000b0522ca */ /* 0x000fe200000e0000 */
[----:B------:R-:W-:Y:S01]  /*bf30*/  IMAD R11, R6, 0x1000, R21 ;  /* 0x00001000060b7824 */ /* 0x000fe200078e0215 */
[----:B------:R-:W-:Y:S01]  /*bf40*/  ISETP.NE.AND P2, PT, R12, R5, PT ;  /* 0x000000050c00720c */ /* 0x000fe20003f45270 */
[----:B------:R-:W-:-:S03]  /*bf50*/  VIADD R6, R6, 0x1 ;  /* 0x0000000106067836 */ /* 0x000fc60000000000 */
[----:B------:R-:W-:Y:S01]  /*bf60*/  R2UR UR8, R11 ;  /* 0x000000000b0872ca */ /* 0x000fe200000e0000 */
[----:B------:R-:W-:Y:S01]  /*bf70*/  IMAD R11, R9, R14, R16 ;  /* 0x0000000e090b7224 */ /* 0x000fe200078e0210 */
[C---:B------:R-:W-:Y:S01]  /*bf80*/  ISETP.NE.AND P4, PT, R6.reuse, 0xb, PT ;  /* 0x0000000b0600780c */ /* 0x040fe20003f85270 */
[----:B------:R-:W0:Y:S03]  /*bf90*/  LDC R14, c[0x0][0x3c8] ;  /* 0x0000f200ff0e7b82 */ /* 0x000e260000000800 */
[----:B------:R-:W-:Y:S01]  /*bfa0*/  PRMT R10, R11, 0x40, R10 ;  /* 0x000000400b0a7816 */ /* 0x000fe2000000000a */
[----:B------:R-:W-:Y:S01]  /*bfb0*/  UIADD3 UR6, -UR5, URZ, URZ ;  /* 0x0000003f05067290 */ /* 0x000fe2000fffe13f */
[----:B------:R-:W-:Y:S01]  /*bfc0*/  VIADD R11, R9, 0x1 ;  /* 0x00000001090b7836 */ /* 0x000fe20000000000 */
[----:B------:R-:W-:Y:S01]  /*bfd0*/  UMOV UR21, UR5 ;  /* 0x0000000500157c82 */ /* 0x000fe20008000000 */
[----:B------:R-:W-:Y:S01]  /*bfe0*/  @P2 IMAD.MOV R11, RZ, RZ, R9 ;  /* 0x000000ffff0b2224 */ /* 0x000fe200078e0209 */
[----:B------:R-:W-:-:S02]  /*bff0*/  SEL R6, R6, RZ, P4 ;  /* 0x000000ff06067207 */ /* 0x000fc40002000000 */
[----:B------:R-:W-:Y:S01]  /*c000*/  IMAD R13, R13, UR6, R18 ;  /* 0x000000060d0d7c24 */ /* 0x000fe2000f8e0212 */
[----:B------:R-:W-:Y:S02]  /*c010*/  UIMAD.WIDE.U32 UR6, UR5, UR10, URZ ;  /* 0x0000000a050672a5 */ /* 0x000fe4000f8e003f */
[----:B------:R-:W-:Y:S02]  /*c020*/  UIADD3 UR8, UR8, 0x2c000, URZ ;  /* 0x0002c00008087890 */ /* 0x000fe4000fffe03f */
[----:B------:R-:W-:Y:S01]  /*c030*/  @UP0 USHF.R.U32.HI UR21, URZ, UR11, UR7 ;  /* 0x0000000b3f150299 */ /* 0x000fe20008011607 */
[----:B------:R-:W-:Y:S01]  /*c040*/  R2UR UR19, R13 ;  /* 0x000000000d1372ca */ /* 0x000fe200000e0000 */
[----:B------:R-:W-:Y:S01]  /*c050*/  UMOV UR10, UR18 ;  /* 0x00000012000a7c82 */ /* 0x000fe20008000000 */
[----:B------:R-:W-:Y:S01]  /*c060*/  R2UR UR7, R10 ;  /* 0x000000000a0772ca */ /* 0x000fe200000e0000 */
[----:B------:R-:W-:Y:S01]  /*c070*/  UIADD3 UR6, -UR21, URZ, URZ ;  /* 0x0000003f15067290 */ /* 0x000fe2000fffe13f */
[----:B------:R-:W-:Y:S01]  /*c080*/  R2UR UR11, R19 ;  /* 0x00000000130b72ca */ /* 0x000fe200000e0000 */
[----:B------:R-:W-:Y:S01]  /*c090*/  VIADD R13, R8, 0x1 ;  /* 0x00000001080d7836 */ /* 0x000fe20000000000 */
[----:B------:R-:W-:Y:S01]  /*c0a0*/  SEL R10, RZ, 0x1, P4 ;  /* 0x00000001ff0a7807 */ /* 0x000fe20002000000 */
[----:B------:R-:W-:Y:S01]  /*c0b0*/  UIMAD UR20, UR20, UR6, UR5 ;  /* 0x00000006141472a4 */ /* 0x000fe2000f8e0205 */
[----:B0-----:R-:W-:Y:S01]  /*c0c0*/  ISETP.NE.AND P3, PT, R11, R14, PT ;  /* 0x0000000e0b00720c */ /* 0x001fe20003f65270 */
[----:B------:R-:W-:Y:S01]  /*c0d0*/  UIADD3.X UR5, URZ, UR25, URZ, UP1, !UPT ;  /* 0x000000193f057290 */ /* 0x000fe20008ffe43f */
[----:B------:R-:W-:Y:S01]  /*c0e0*/  LOP3.LUT R7, R7, R10, RZ, 0x3c, !PT ;  /* 0x0000000a07077212 */ /* 0x000fe200078e3cff */
[----:B------:R-:W-:Y:S01]  /*c0f0*/  UIMAD UR20, UR20, UR15, UR23 ;  /* 0x0000000f141472a4 */ /* 0x000fe2000f8e0217 */
[----:B------:R-:W-:Y:S01]  /*c100*/  SEL R10, R12, RZ, P2 ;  /* 0x000000ff0c0a7207 */ /* 0x000fe20001000000 */
[----:B------:R-:W-:Y:S01]  /*c110*/  UIMAD UR19, UR19, UR14, UR22 ;  /* 0x0000000e131372a4 */ /* 0x000fe2000f8e0216 */
[----:B------:R-:W-:Y:S01]  /*c120*/  SEL R9, R11, RZ, P3 ;  /* 0x000000ff0b097207 */ /* 0x000fe20001800000 */
[----:B------:R-:W-:-:S02]  /*c130*/  UPRMT UR6, UR7, 0x5410, URZ ;  /* 0x0000541007067896 */ /* 0x000fc4000800003f */
[----:B------:R-:W-:-:S04]  /*c140*/  UIADD3.X UR25, URZ, UR25, URZ, UP2, !UPT ;  /* 0x000000193f197290 */ /* 0x000fc800097fe43f */
[----:B------:R-:W-:-:S03]  /*c150*/  @P3 IMAD.MOV R13, RZ, RZ, R8 ;  /* 0x000000ffff0d3224 */ /* 0x000fc600078e0208 */
[----:B------:R0:W-:Y:S01]  /*c160*/  UTMALDG.4D.IM2COL [UR16], [UR4], UR6 ;  /* 0x00000010040073b4 */ /* 0x0001e20008058006 */
[----:B------:R-:W-:Y:S01]  /*c170*/  IMAD.MOV.U32 R8, RZ, RZ, R13 ;  /* 0x000000ffff087224 */ /* 0x000fe200078e000d */
[----:B------:R0:W-:Y:S02]  /*c180*/  UTMALDG.4D [UR8], [UR24], desc[UR26] ;  /* 0x00001a08180075b4 */ /* 0x0001e40008019000 */
[----:B0-----:R-:W-:Y:S05]  /*c190*/  @P5 BRA `(.L_x_247) ;  /* 0xfffffff800a05947 */ /* 0x001fea000383ffff */
.L_x_243:
[----:B------:R-:W-:Y:S01]  /*c1a0*/  ISETP.GE.U32.AND P2, PT, R3, 0xb, PT ;  /* 0x0000000b0300780c */ /* 0x000fe20003f46070 */
[----:B------:R-:W-:Y:S05]  /*c1b0*/  WARPSYNC.ALL ;  /* 0x0000000000007948 */ /* 0x000fea0003800000 */
[----:B------:R-:W-:-:S07]  /*c1c0*/  ELECT P1, URZ, PT ;  /* 0x00000000003f782f */ /* 0x000fce0003820000 */
[----:B------:R-:W-:-:S05]  /*c1d0*/  @P2 IMAD.WIDE.U32 R4, R3, -0x45d1745d, RZ ;  /* 0xba2e8ba303042825 */ /* 0x000fca00078e00ff */
[----:B------:R-:W-:-:S04]  /*c1e0*/  @P2 SHF.R.U32.HI R0, RZ, 0x3, R5 ;  /* 0x00000003ff002819 */ /* 0x000fc80000011605 */
[----:B------:R-:W-:-:S04]  /*c1f0*/  @P2 LOP3.LUT R0, R0, 0x1, RZ, 0xc0, !PT ;  /* 0x0000000100002812 */ /* 0x000fc800078ec0ff */
[----:B------:R-:W-:Y:S01]  /*c200*/  @P2 ISETP.NE.U32.AND P0, PT, R0, 0x1, PT ;  /* 0x000000010000280c */ /* 0x000fe20003f05070 */
[----:B------:R-:W-:-:S12]  /*c210*/  @!P1 EXIT ;  /* 0x000000000000994d */ /* 0x000fd80003800000 */
[----:B------:R-:W-:Y:S01]  /*c220*/  LOP3.LUT R2, R2, 0x2, RZ, 0xfc, !PT ;  /* 0x0000000202027812 */ /* 0x000fe200078efcff */
[----:B------:R-:W-:Y:S01]  /*c230*/  IMAD.MOV.U32 R0, RZ, RZ, 0x1 ;  /* 0x00000001ff007424 */ /* 0x000fe200078e00ff */
[----:B------:R-:W-:Y:S02]  /*c240*/  @P2 ISETP.NE.U32.AND.EX P0, PT, RZ, RZ, PT, P0 ;  /* 0x000000ffff00220c */ /* 0x000fe40003f05100 */
[----:B------:R-:W-:Y:S02]  /*c250*/  ISETP.NE.AND P1, PT, R2, 0x3, PT ;  /* 0x000000030200780c */ /* 0x000fe40003f25270 */
[----:B------:R-:W-:-:S11]  /*c260*/  @P2 SEL R0, RZ, 0x1, !P0 ;  /* 0x00000001ff002807 */ /* 0x000fd60004000000 */
[----:B------:R-:W-:Y:S05]  /*c270*/  @!P1 BRA `(.L_x_248) ;  /* 0x0000000000049947 */ /* 0x000fea0003800000 */
[----:B------:R-:W-:Y:S01]  /*c280*/  BPT.TRAP 0x1 ;  /* 0x000000040000795c */ /* 0x000fe20000300000 */
.L_x_248:
[----:B------:R-:W0:Y:S01]  /*c290*/  S2R R7, SR_CgaCtaId ;  /* 0x0000000000077919 */ /* 0x000e220000008800 */
[----:B------:R-:W-:Y:S01]  /*c2a0*/  IMAD.WIDE.U32 R4, R3, -0x45d1745d, RZ ;  /* 0xba2e8ba303047825 */ /* 0x000fe200078e00ff */
[----:B------:R-:W-:-:S04]  /*c2b0*/  MOV R2, 0x400 ;  /* 0x0000040000027802 */ /* 0x000fc80000000f00 */
[----:B------:R-:W-:Y:S02]  /*c2c0*/  SHF.R.U32.HI R4, RZ, 0x3, R5 ;  /* 0x00000003ff047819 */ /* 0x000fe40000011605 */
[----:B------:R-:W-:-:S03]  /*c2d0*/  SHF.L.U32 R5, R0, 0x1f, RZ ;  /* 0x0000001f00057819 */ /* 0x000fc600000006ff */
[----:B------:R-:W-:Y:S01]  /*c2e0*/  IMAD R3, R4, -0xb, R3 ;  /* 0xfffffff504037824 */ /* 0x000fe200078e0203 */
[----:B0-----:R-:W-:-:S05]  /*c2f0*/  LEA R2, R7, R2, 0x18 ;  /* 0x0000000207027211 */ /* 0x001fca00078ec0ff */
[----:B------:R-:W-:-:S04]  /*c300*/  VIADD R2, R2, 0x37058 ;  /* 0x0003705802027836 */ /* 0x000fc80000000000 */
[----:B------:R-:W-:-:S07]  /*c310*/  IMAD R4, R3, 0x8, R2 ;  /* 0x0000000803047824 */ /* 0x000fce00078e0202 */
.L_x_249:
[----:B0-----:R0:W1:Y:S02]  /*c320*/  SYNCS.PHASECHK.TRANS64.TRYWAIT P0, [R4+URZ], R5 ;  /* 0x00000005040075a7 */ /* 0x001064000800017f */
[----:B-1----:R-:W-:Y:S05]  /*c330*/  @!P0 NANOSLEEP.SYNCS 0x989680 ;  /* 0x009896800000895d */ /* 0x002fea0003900000 */
[----:B------:R-:W1:Y:S02]  /*c340*/  @!P0 SYNCS.PHASECHK.TRANS64 P0, [R4+URZ], R5 ;  /* 0x00000005040085a7 */ /* 0x000e64000800007f */
[----:B-1----:R-:W-:Y:S05]  /*c350*/  @!P0 BRA `(.L_x_249) ;  /* 0xfffffffc00f08947 */ /* 0x002fea000383ffff */
[----:B------:R-:W-:-:S05]  /*c360*/  VIADD R3, R3, 0x1 ;  /* 0x0000000103037836 */ /* 0x000fca0000000000 */
[----:B------:R-:W-:-:S04]  /*c370*/  ISETP.NE.AND P0, PT, R3, 0xb, PT ;  /* 0x0000000b0300780c */ /* 0x000fc80003f05270 */
[----:B0-----:R-:W-:Y:S02]  /*c380*/  SEL R5, RZ, 0x1, P0 ;  /* 0x00000001ff057807 */ /* 0x001fe40000000000 */
[----:B------:R-:W-:Y:S02]  /*c390*/  SEL R3, R3, RZ, P0 ;  /* 0x000000ff03037207 */ /* 0x000fe40000000000 */
[----:B------:R-:W-:-:S03]  /*c3a0*/  LOP3.LUT R7, R0, R5, RZ, 0x3c, !PT ;  /* 0x0000000500077212 */ /* 0x000fc600078e3cff */
[----:B------:R-:W-:Y:S01]  /*c3b0*/  IMAD R0, R3, 0x8, R2 ;  /* 0x0000000803007824 */ /* 0x000fe200078e0202 */
[----:B------:R-:W-:-:S07]  /*c3c0*/  SHF.L.U32 R5, R7, 0x1f, RZ ;  /* 0x0000001f07057819 */ /* 0x000fce00000006ff */
.L_x_250:
        /* <DEDUP_REMOVED lines=11> */
.L_x_251:
        /* <DEDUP_REMOVED lines=11> */
.L_x_252:
        /* <DEDUP_REMOVED lines=11> */
.L_x_253:
        /* <DEDUP_REMOVED lines=11> */
.L_x_254:
        /* <DEDUP_REMOVED lines=11> */
.L_x_255:
        /* <DEDUP_REMOVED lines=11> */
.L_x_256:
        /* <DEDUP_REMOVED lines=11> */
.L_x_257:
        /* <DEDUP_REMOVED lines=11> */
.L_x_258:
        /* <DEDUP_REMOVED lines=11> */
.L_x_259:
[----:B0-----:R0:W1:Y:S02]  /*ca00*/  SYNCS.PHASECHK.TRANS64.TRYWAIT P0, [R3+URZ], R0 ;  /* 0x00000000030075a7 */ /* 0x001064000800017f */
[----:B-1----:R-:W-:Y:S05]  /*ca10*/  @!P0 NANOSLEEP.SYNCS 0x989680 ;  /* 0x009896800000895d */ /* 0x002fea0003900000 */
[----:B------:R-:W1:Y:S02]  /*ca20*/  @!P0 SYNCS.PHASECHK.TRANS64 P0, [R3+URZ], R0 ;  /* 0x00000000030085a7 */ /* 0x000e64000800007f */
[----:B-1----:R-:W-:Y:S05]  /*ca30*/  @P0 EXIT ;  /* 0x000000000000094d */ /* 0x002fea0003800000 */
[----:B------:R-:W-:Y:S05]  /*ca40*/  BRA `(.L_x_259) ;  /* 0xfffffffc00ec7947 */ /* 0x000fea000383ffff */
.L_x_260:
[----:B------:R-:W-:-:S00]  /*ca50*/  BRA `(.L_x_260) ;  /* 0xfffffffc00fc7947 */ /* 0x000fc0000383ffff */
[----:B------:R-:W-:-:S00]  /*ca60*/  NOP ;  /* 0x0000000000007918 */ /* 0x000fc00000000000 */
        /* <DEDUP_REMOVED lines=9> */
.L_x_261:


//--------------------- .nv.shared._ZN7cutlass13device_kernelINS_4conv6kernel13ConvUniversalINS1_16ConvProblemShapeILNS1_8OperatorE0ELi2EEENS1_10collective14CollectiveConvINS1_46MainloopSm90TmaGmmaWarpSpecializedImplicitGemmILS5_0ELi11ELi2EN4cute5tupleIJNSA_1CILi1EEESD_SD_EEENS1_36KernelImplicitTmaWarpSpecializedSm90ELi1EEENSB_IJNSC_ILi256EEENSC_ILi64EEENSB_IJNSC_ILi32EEEEEEEEENS_10bfloat16_tESM_NSA_8TiledMMAINSA_8MMA_AtomIJNSA_4SM904GMMA27MMA_64x64x16_F32BF16BF16_SSILNSQ_5MajorE0ELSS_0ELNSQ_7ScaleInE1ELST_1EEEEEENSA_6LayoutISE_NSB_IJNSC_ILi0EEESX_SX_EEEEENSB_IJNSA_10UnderscoreES10_S10_EEEEENS7_6detail26Sm90ImplicitGemmTileTraitsINSA_20SM90_TMA_LOAD_IM2COLENSA_14ComposedLayoutINSA_7SwizzleILi2ELi4ELi3EEENSA_18smem_ptr_flag_bitsILi16EEENSW_INSB_IJNSB_IJNSC_ILi8EEESJ_EEENSB_IJSJ_SD_EEENSB_IJSD_NSC_ILi11EEEEEEEEENSB_IJNSB_IJSJ_SH_EEENSB_IJSD_SX_EEENSB_IJSX_NSC_ILi8192EEEEEEEEEEEEEvEENS14_INSA_13SM90_TMA_LOADENS16_IS18_S1A_NSW_INSB_IJNSB_IJS1B_S1B_EEES1D_S1F_EEENSB_IJS1H_S1I_NSB_IJSX_NSC_ILi2048EEEEEEEEEEEEEvEEEENS_8epilogue10collective6detail29Sm90TmaWarpSpecializedAdapterINS20_15DefaultEpilogueISM_NSB_IJNSB_IJlllEEESD_SX_EEES25_NS1Z_6thread17LinearCombinationISM_Li1EffLNS26_9ScaleType4KindE0ELNS_15FloatRoundStyleE2ESM_EENS_4gemm15EpilogueDefaultEEEEEvvEEEEvNT_6ParamsE --------------------------
	.section	.nv.shared._ZN7cutlass13device_kernelINS_4conv6kernel13ConvUniversalINS1_16ConvProblemShapeILNS1_8OperatorE0ELi2EEENS1_10collective14CollectiveConvINS1_46MainloopSm90TmaGmmaWarpSpecializedImplicitGemmILS5_0ELi11ELi2EN4cute5tupleIJNSA_1CILi1EEESD_SD_EEENS1_36KernelImplicitTmaWarpSpecializedSm90ELi1EEENSB_IJNSC_ILi256EEENSC_ILi64EEENSB_IJNSC_ILi32EEEEEEEEENS_10bfloat16_tESM_NSA_8TiledMMAINSA_8MMA_AtomIJNSA_4SM904GMMA27MMA_64x64x16_F32BF16BF16_SSILNSQ_5MajorE0ELSS_0ELNSQ_7ScaleInE1ELST_1EEEEEENSA_6LayoutISE_NSB_IJNSC_ILi0EEESX_SX_EEEEENSB_IJNSA_10UnderscoreES10_S10_EEEEENS7_6detail26Sm90ImplicitGemmTileTraitsINSA_20SM90_TMA_LOAD_IM2COLENSA_14ComposedLayoutINSA_7SwizzleILi2ELi4ELi3EEENSA_18smem_ptr_flag_bitsILi16EEENSW_INSB_IJNSB_IJNSC_ILi8EEESJ_EEENSB_IJSJ_SD_EEENSB_IJSD_NSC_ILi11EEEEEEEEENSB_IJNSB_IJSJ_SH_EEENSB_IJSD_SX_EEENSB_IJSX_NSC_ILi8192EEEEEEEEEEEEEvEENS14_INSA_13SM90_TMA_LOADENS16_IS18_S1A_NSW_INSB_IJNSB_IJS1B_S1B_EEES1D_S1F_EEENSB_IJS1H_S1I_NSB_IJSX_NSC_ILi2048EEEEEEEEEEEEEvEEEENS_8epilogue10collective6detail29Sm90TmaWarpSpecializedAdapterINS20_15DefaultEpilogueISM_NSB_IJNSB_IJlllEEESD_SX_EEES25_NS1Z_6thread17LinearCombinationISM_Li1EffLNS26_9ScaleType4KindE0ELNS_15FloatRoundStyleE2ESM_EENS_4gemm15EpilogueDefaultEEEEEvvEEEEvNT_6ParamsE,"aw",@nobits
	.sectionflags	@""
	.align	16
	.zero		1024


//--------------------- .nv.shared.reserved.0     --------------------------
	.section	.nv.shared.reserved.0,"aw",@nobits
	.weak		__nv_reservedSMEM_offset_0_alias
	.size		__nv_reservedSMEM_offset_0_alias, 0, 0
	.other		__nv_reservedSMEM_offset_0_alias,@"STO_CUDA_RESERVED_SHARED STV_DEFAULT"
__nv_reservedSMEM_offset_0_alias:
	.zero		0


//--------------------- .nv.global                --------------------------
	.section	.nv.global,"aw",@nobits
.nv.global:
	.type		_ZN39_INTERNAL_f5c1180f_4_k_cu_feab0b20_25244cute1_E,@object
	.size		_ZN39_INTERNAL_f5c1180f_4_k_cu_feab0b20_25244cute1_E,(_ZN39_INTERNAL_f5c1180f_4_k_cu_feab0b20_25244cuda3std3__45__cpo6cbeginE - _ZN39_INTERNAL_f5c1180f_4_k_cu_feab0b20_25244cute1_E)
_ZN39_INTERNAL_f5c1180f_4_k_cu_feab0b20_25244cute1_E:
	.zero		1
	.type		_ZN39_INTERNAL_f5c1180f_4_k_cu_feab0b20_25244cuda3std3__45__cpo6cbeginE,@object
	.size		_ZN39_INTERNAL_f5c1180f_4_k_cu_feab0b20_25244cuda3std3__45__cpo6cbeginE,(_ZN39_INTERNAL_f5c1180f_4_k_cu_feab0b20_25244cuda3std3__48in_placeE - _ZN39_INTERNAL_f5c1180f_4_k_cu_feab0b20_25244cuda3std3__45__cpo6cbeginE)
_ZN39_INTERNAL_f5c1180f_4_k_cu_feab0b20_25244cuda3std3__45__cpo6cbeginE:
	.zero		1
	.type		_ZN39_INTERNAL_f5c1180f_4_k_cu_feab0b20_25244cuda3std3__48in_placeE,@object
	.size		_ZN39_INTERNAL_f5c1180f_4_k_cu_feab0b20_25244cuda3std3__48in_placeE,(_ZN39_INTERNAL_f5c1180f_4_k_cu_feab0b20_25244cuda3std6ranges3__45__cpo9iter_moveE - _ZN39_INTERNAL_f5c1180f_4_k_cu_feab0b20_25244cuda3std3__48in_placeE)
_ZN39_INTERNAL_f5c1180f_4_k_cu_feab0b20_25244cuda3std3__48in_placeE:
	.zero		1
	.type		_ZN39_INTERNAL_f5c1180f_4_k_cu_feab0b20_25244cuda3std6ranges3__45__cpo9iter_moveE,@object
	.size		_ZN39_INTERNAL_f5c1180f_4_k_cu_feab0b20_25244cuda3std6ranges3__45__cpo9iter_moveE,(_ZN39_INTERNAL_f5c1180f_4_k_cu_feab0b20_25244cuda3std3__45__cpo5beginE - _ZN39_INTERNAL_f5c1180f_4_k_cu_feab0b20_25244cuda3std6ranges3__45__cpo9iter_moveE)
_ZN39_INTERNAL_f5c1180f_4_k_cu_feab0b20_25244cuda3std6ranges3__45__cpo9iter_moveE:
	.zero		1
	.type		_ZN39_INTERNAL_f5c1180f_4_k_cu_feab0b20_25244cuda3std3__45__cpo5beginE,@object
	.size		_ZN39_INTERNAL_f5c1180f_4_k_cu_feab0b20_25244cuda3std3__45__cpo5beginE,(_ZN39_INTERNAL_f5c1180f_4_k_cu_feab0b20_25244cuda3std3__441_GLOBAL__N__f5c1180f_4_k_cu_feab0b20_25246ignoreE - _ZN39_INTERNAL_f5c1180f_4_k_cu_feab0b20_25244cuda3std3__45__cpo5beginE)
_ZN39_INTERNAL_f5c1180f_4_k_cu_feab0b20_25244cuda3std3__45__cpo5beginE:
	.zero		1
	.type		_ZN39_INTERNAL_f5c1180f_4_k_cu_feab0b20_25244cuda3std3__441_GLOBAL__N__f5c1180f_4_k_cu_feab0b20_25246ignoreE,@object
	.size		_ZN39_INTERNAL_f5c1180f_4_k_cu_feab0b20_25244cuda3std3__441_GLOBAL__N__f5c1180f_4_k_cu_feab0b20_25246ignoreE,(_ZN39_INTERNAL_f5c1180f_4_k_cu_feab0b20_25244cute7productE - _ZN39_INTERNAL_f5c1180f_4_k_cu_feab0b20_25244cuda3std3__441_GLOBAL__N__f5c1180f_4_k_cu_feab0b20_25246ignoreE)
_ZN39_INTERNAL_f5c1180f_4_k_cu_feab0b20_25244cuda3std3__441_GLOBAL__N__f5c1180f_4_k_cu_feab0b20_25246ignoreE:
	.zero		1
	.type		_ZN39_INTERNAL_f5c1180f_4_k_cu_feab0b20_25244cute7productE,@object
	.size		_ZN39_INTERNAL_f5c1180f_4_k_cu_feab0b20_25244cute7productE,(_ZN39_INTERNAL_f5c1180f_4_k_cu_feab0b20_25244cuda3std3__45__cpo3endE - _ZN39_INTERNAL_f5c1180f_4_k_cu_feab0b20_25244cute7productE)
_ZN39_INTERNAL_f5c1180f_4_k_cu_feab0b20_25244cute7productE:
	.zero		1
	.type		_ZN39_INTERNAL_f5c1180f_4_k_cu_feab0b20_25244cuda3std3__45__cpo3endE,@object
	.size		_ZN39_INTERNAL_f5c1180f_4_k_cu_feab0b20_25244cuda3std3__45__cpo3endE,(_ZN39_INTERNAL_f5c1180f_4_k_cu_feab0b20_25244cuda3std3__419piecewise_constructE - _ZN39_INTERNAL_f5c1180f_4_k_cu_feab0b20_25244cuda3std3__45__cpo3endE)
_ZN39_INTERNAL_f5c1180f_4_k_cu_feab0b20_25244cuda3std3__45__cpo3endE:
	.zero		1
	.type		_ZN39_INTERNAL_f5c1180f_4_k_cu_feab0b20_25244cuda3std3__419piecewise_constructE,@object
	.size		_ZN39_INTERNAL_f5c1180f_4_k_cu_feab0b20_25244cuda3std3__419piecewise_constructE,(_ZN39_INTERNAL_f5c1180f_4_k_cu_feab0b20_25244cuda3std3__45__cpo4cendE - _ZN39_INTERNAL_f5c1180f_4_k_cu_feab0b20_25244cuda3std3__419piecewise_constructE)
_ZN39_INTERNAL_f5c1180f_4_k_cu_feab0b20_25244cuda3std3__419piecewise_constructE:
	.zero		1
	.type		_ZN39_INTERNAL_f5c1180f_4_k_cu_feab0b20_25244cuda3std3__45__cpo4cendE,@object
	.size		_ZN39_INTERNAL_f5c1180f_4_k_cu_feab0b20_25244cuda3std3__45__cpo4cendE,(_ZN39_INTERNAL_f5c1180f_4_k_cu_feab0b20_25244cuda3std6ranges3__45__cpo4swapE - _ZN39_INTERNAL_f5c1180f_4_k_cu_feab0b20_25244cuda3std3__45__cpo4cendE)
_ZN39_INTERNAL_f5c1180f_4_k_cu_feab0b20_25244cuda3std3__45__cpo4cendE:
	.zero		1
	.type		_ZN39_INTERNAL_f5c1180f_4_k_cu_feab0b20_25244cuda3std6ranges3__45__cpo4swapE,@object
	.size		_ZN39_INTERNAL_f5c1180f_4_k_cu_feab0b20_25244cuda3std6ranges3__45__cpo4swapE,(.L_7 - _ZN39_INTERNAL_f5c1180f_4_k_cu_feab0b20_25244cuda3std6ranges3__45__cpo4swapE)
_ZN39_INTERNAL_f5c1180f_4_k_cu_feab0b20_25244cuda3std6ranges3__45__cpo4swapE:
	.zero		1
.L_7:


//--------------------- .nv.constant0._ZN7cutlass13device_kernelINS_4conv6kernel13ConvUniversalINS1_16ConvProblemShapeILNS1_8OperatorE0ELi2EEENS1_10collective14CollectiveConvINS1_46MainloopSm90TmaGmmaWarpSpecializedImplicitGemmILS5_0ELi11ELi2EN4cute5tupleIJNSA_1CILi1EEESD_SD_EEENS1_36KernelImplicitTmaWarpSpecializedSm90ELi1EEENSB_IJNSC_ILi256EEENSC_ILi64EEENSB_IJNSC_ILi32EEEEEEEEENS_10bfloat16_tESM_NSA_8TiledMMAINSA_8MMA_AtomIJNSA_4SM904GMMA27MMA_64x64x16_F32BF16BF16_SSILNSQ_5MajorE0ELSS_0ELNSQ_7ScaleInE1ELST_1EEEEEENSA_6LayoutISE_NSB_IJNSC_ILi0EEESX_SX_EEEEENSB_IJNSA_10UnderscoreES10_S10_EEEEENS7_6detail26Sm90ImplicitGemmTileTraitsINSA_20SM90_TMA_LOAD_IM2COLENSA_14ComposedLayoutINSA_7SwizzleILi2ELi4ELi3EEENSA_18smem_ptr_flag_bitsILi16EEENSW_INSB_IJNSB_IJNSC_ILi8EEESJ_EEENSB_IJSJ_SD_EEENSB_IJSD_NSC_ILi11EEEEEEEEENSB_IJNSB_IJSJ_SH_EEENSB_IJSD_SX_EEENSB_IJSX_NSC_ILi8192EEEEEEEEEEEEEvEENS14_INSA_13SM90_TMA_LOADENS16_IS18_S1A_NSW_INSB_IJNSB_IJS1B_S1B_EEES1D_S1F_EEENSB_IJS1H_S1I_NSB_IJSX_NSC_ILi2048EEEEEEEEEEEEEvEEEENS_8epilogue10collective6detail29Sm90TmaWarpSpecializedAdapterINS20_15DefaultEpilogueISM_NSB_IJNSB_IJlllEEESD_SX_EEES25_NS1Z_6thread17LinearCombinationISM_Li1EffLNS26_9ScaleType4KindE0ELNS_15FloatRoundStyleE2ESM_EENS_4gemm15EpilogueDefaultEEEEEvvEEEEvNT_6ParamsE --------------------------
	.section	.nv.constant0._ZN7cutlass13device_kernelINS_4conv6kernel13ConvUniversalINS1_16ConvProblemShapeILNS1_8OperatorE0ELi2EEENS1_10collective14CollectiveConvINS1_46MainloopSm90TmaGmmaWarpSpecializedImplicitGemmILS5_0ELi11ELi2EN4cute5tupleIJNSA_1CILi1EEESD_SD_EEENS1_36KernelImplicitTmaWarpSpecializedSm90ELi1EEENSB_IJNSC_ILi256EEENSC_ILi64EEENSB_IJNSC_ILi32EEEEEEEEENS_10bfloat16_tESM_NSA_8TiledMMAINSA_8MMA_AtomIJNSA_4SM904GMMA27MMA_64x64x16_F32BF16BF16_SSILNSQ_5MajorE0ELSS_0ELNSQ_7ScaleInE1ELST_1EEEEEENSA_6LayoutISE_NSB_IJNSC_ILi0EEESX_SX_EEEEENSB_IJNSA_10UnderscoreES10_S10_EEEEENS7_6detail26Sm90ImplicitGemmTileTraitsINSA_20SM90_TMA_LOAD_IM2COLENSA_14ComposedLayoutINSA_7SwizzleILi2ELi4ELi3EEENSA_18smem_ptr_flag_bitsILi16EEENSW_INSB_IJNSB_IJNSC_ILi8EEESJ_EEENSB_IJSJ_SD_EEENSB_IJSD_NSC_ILi11EEEEEEEEENSB_IJNSB_IJSJ_SH_EEENSB_IJSD_SX_EEENSB_IJSX_NSC_ILi8192EEEEEEEEEEEEEvEENS14_INSA_13SM90_TMA_LOADENS16_IS18_S1A_NSW_INSB_IJNSB_IJS1B_S1B_EEES1D_S1F_EEENSB_IJS1H_S1I_NSB_IJSX_NSC_ILi2048EEEEEEEEEEEEEvEEEENS_8epilogue10collective6detail29Sm90TmaWarpSpecializedAdapterINS20_15DefaultEpilogueISM_NSB_IJNSB_IJlllEEESD_SX_EEES25_NS1Z_6thread17LinearCombinationISM_Li1EffLNS26_9ScaleType4KindE0ELNS_15FloatRoundStyleE2ESM_EENS_4gemm15EpilogueDefaultEEEEEvvEEEEvNT_6ParamsE,"a",@progbits
	.sectionflags	@""
	.align	4
.nv.constant0._ZN7cutlass13device_kernelINS_4conv6kernel13ConvUniversalINS1_16ConvProblemShapeILNS1_8OperatorE0ELi2EEENS1_10collective14CollectiveConvINS1_46MainloopSm90TmaGmmaWarpSpecializedImplicitGemmILS5_0ELi11ELi2EN4cute5tupleIJNSA_1CILi1EEESD_SD_EEENS1_36KernelImplicitTmaWarpSpecializedSm90ELi1EEENSB_IJNSC_ILi256EEENSC_ILi64EEENSB_IJNSC_ILi32EEEEEEEEENS_10bfloat16_tESM_NSA_8TiledMMAINSA_8MMA_AtomIJNSA_4SM904GMMA27MMA_64x64x16_F32BF16BF16_SSILNSQ_5MajorE0ELSS_0ELNSQ_7ScaleInE1ELST_1EEEEEENSA_6LayoutISE_NSB_IJNSC_ILi0EEESX_SX_EEEEENSB_IJNSA_10UnderscoreES10_S10_EEEEENS7_6detail26Sm90ImplicitGemmTileTraitsINSA_20SM90_TMA_LOAD_IM2COLENSA_14ComposedLayoutINSA_7SwizzleILi2ELi4ELi3EEENSA_18smem_ptr_flag_bitsILi16EEENSW_INSB_IJNSB_IJNSC_ILi8EEESJ_EEENSB_IJSJ_SD_EEENSB_IJSD_NSC_ILi11EEEEEEEEENSB_IJNSB_IJSJ_SH_EEENSB_IJSD_SX_EEENSB_IJSX_NSC_ILi8192EEEEEEEEEEEEEvEENS14_INSA_13SM90_TMA_LOADENS16_IS18_S1A_NSW_INSB_IJNSB_IJS1B_S1B_EEES1D_S1F_EEENSB_IJS1H_S1I_NSB_IJSX_NSC_ILi2048EEEEEEEEEEEEEvEEEENS_8epilogue10collective6detail29Sm90TmaWarpSpecializedAdapterINS20_15DefaultEpilogueISM_NSB_IJNSB_IJlllEEESD_SX_EEES25_NS1Z_6thread17LinearCombinationISM_Li1EffLNS26_9ScaleType4KindE0ELNS_15FloatRoundStyleE2ESM_EENS_4gemm15EpilogueDefaultEEEEEvvEEEEvNT_6ParamsE:
	.zero		1536


//--------------------- SYMBOLS --------------------------

	.type		.nv.reservedSmem.offset0,@object
	.size		.nv.reservedSmem.offset0,0x4
